// auto-generated by cutlass_sweep.gemm — config: {"arch": "sm_100", "cluster_m": 1, "cluster_n": 1, "dtype": "bf16", "dtype_b": "bf16", "layout": "nt", "stages": 0, "tile_k": 64, "tile_m": 128, "tile_n": 64}
#include "cutlass/cutlass.h"
#include "cutlass/gemm/collective/collective_builder.hpp"
#include "cutlass/gemm/device/gemm_universal_adapter.h"
#include "cutlass/gemm/kernel/gemm_universal.hpp"
#include "cutlass/epilogue/collective/collective_builder.hpp"

using ElemA = cutlass::bfloat16_t;
using ElemB = cutlass::bfloat16_t;
using ElemCD = cutlass::bfloat16_t;
using Acc  = float;
using TileShape    = cute::Shape<cute::_128, cute::_64, cute::_64>;
using ClusterShape = cute::Shape<cute::_1, cute::_1, cute::_1>;

using CollectiveEpilogue = typename cutlass::epilogue::collective::CollectiveBuilder<
    cutlass::arch::Sm100, cutlass::arch::OpClassTensorOp,
    TileShape, ClusterShape,
    cutlass::epilogue::collective::EpilogueTileAuto,
    Acc, Acc,
    ElemCD, cutlass::layout::RowMajor, 128 / cutlass::sizeof_bits<ElemCD>::value,
    ElemCD, cutlass::layout::RowMajor, 128 / cutlass::sizeof_bits<ElemCD>::value,
    cutlass::epilogue::collective::EpilogueScheduleAuto
  >::CollectiveOp;

using CollectiveMainloop = typename cutlass::gemm::collective::CollectiveBuilder<
    cutlass::arch::Sm100, cutlass::arch::OpClassTensorOp,
    ElemA, cutlass::layout::RowMajor, 128 / cutlass::sizeof_bits<ElemA>::value,
    ElemB, cutlass::layout::ColumnMajor, 128 / cutlass::sizeof_bits<ElemB>::value,
    Acc,
    TileShape, ClusterShape,
    cutlass::gemm::collective::StageCountAutoCarveout<static_cast<int>(sizeof(typename CollectiveEpilogue::SharedStorage))>,
    cutlass::gemm::collective::KernelScheduleAuto
  >::CollectiveOp;

using GemmKernel = cutlass::gemm::kernel::GemmUniversal<
    cute::Shape<int,int,int,int>,
    CollectiveMainloop,
    CollectiveEpilogue
>;
using Gemm = cutlass::gemm::device::GemmUniversalAdapter<GemmKernel>;

// Force the device kernel symbol into the cubin without needing a host main.
auto* _anchor = &cutlass::device_kernel<GemmKernel>;


// ===== COMPILED SASS (sm_100a) =====

	.target	sm_100a

	.elftype	@"ET_EXEC"


//--------------------- .note.nv.tkinfo           --------------------------
	.section	.note.nv.tkinfo,"",@"SHT_NOTE"
	.sectionflags	@"SHF_NOTE_NV_TKINFO"
	.tkinfo
        /*0018*/ 	.word	0x00000002
        /*0030*/ 	.string	""
        /*0030*/ 	.string	"ptxas"
        /*0030*/ 	.string	"Cuda compilation tools, release 13.0, V13.0.88"
        /*0030*/ 	.string	"Build cuda_13.0.r13.0/compiler.36424714_0"
        /*0030*/ 	.string	"-arch sm_100a -m 64 "



//--------------------- .note.nv.cuinfo           --------------------------
	.section	.note.nv.cuinfo,"",@"SHT_NOTE"
	.sectionflags	@"SHF_NOTE_NV_CUINFO"
        /*0018*/ 	.short	0x0002
        /*001a*/ 	.short	0x0064
        /*001c*/ 	.short	0x0082
	.zero		2


//--------------------- .nv.info                  --------------------------
	.section	.nv.info,"",@"SHT_CUDA_INFO"
	.align	4


	//----- nvinfo : EIATTR_REGCOUNT
	.align		4
        /*0000*/ 	.byte	0x04, 0x2f
        /*0002*/ 	.short	(.L_19 - .L_18)
	.align		4
.L_18:
        /*0004*/ 	.word	index@(_ZN7cutlass13device_kernelINS_4gemm6kernel13GemmUniversalIN4cute5tupleIJiiiiEEENS1_10collective13CollectiveMmaINS1_35MainloopSm100TmaUmmaWarpSpecializedILi8ELi2ELi4ENS5_IJNS4_1CILi1EEESB_SB_EEEEENS5_IJNSA_ILi128EEENSA_ILi64EEESF_EEENS_10bfloat16_tENS5_IJlSB_lEEESH_SI_NS4_8TiledMMAINS4_8MMA_AtomIJNS4_20SM100_MMA_F16BF16_SSISH_SH_fLi128ELi64ELNS4_4UMMA5MajorE0ELSN_0ELNSM_7ScaleInE0ELSO_0EEEEEENS4_6LayoutISC_NS5_IJNSA_ILi0EEESS_SS_EEEEENS5_IJNS4_10UnderscoreESV_SV_EEEEENS4_13SM90_TMA_LOADENS4_14ComposedLayoutINS4_7SwizzleILi3ELi4ELi3EEENS4_18smem_ptr_flag_bitsILi16EEENSR_INS5_IJNSA_ILi8EEESF_EEENS5_IJSF_SB_EEEEEEEvNS4_8identityESY_S18_vS19_EENS_8epilogue10collective18CollectiveEpilogueINS1B_23Sm100TmaWarpSpecializedILi3ELi2ELi32ELb1ELb0EEEJSG_NS5_IJNSR_ISE_SB_EENSR_INSA_ILi32EEESB_EEEEESH_SI_SH_SI_NS1B_6fusion15FusionCallbacksIS1F_NS1K_17LinearCombinationISH_fSH_fLNS_15FloatRoundStyleE2EEESG_S1J_JEEENS4_5SM1004TMEM4LOAD26SM100_TMEM_LOAD_32dp32b32xESY_NSZ_INS10_ILi2ELi4ELi3EEES13_NSR_INS5_IJS14_S1H_EEENS5_IJS1H_SB_EEEEEEENS4_39AutoVectorizingCopyWithAssumedAlignmentILi128EEENS4_14SM90_TMA_STOREES1Y_S20_S20_EEEvvEEEEvNT_6ParamsE)
        /*0008*/ 	.word	0x0000006f


	//----- nvinfo : EIATTR_FRAME_SIZE
	.align		4
.L_19:
        /*000c*/ 	.byte	0x04, 0x11
        /*000e*/ 	.short	(.L_21 - .L_20)
	.align		4
.L_20:
        /*0010*/ 	.word	index@($__internal_2_$__cuda_sm10x_tcgen05_guardrail_trap_unallocated_columns_being_dealloced)
        /*0014*/ 	.word	0x00000000


	//----- nvinfo : EIATTR_FRAME_SIZE
	.align		4
.L_21:
        /*0018*/ 	.byte	0x04, 0x11
        /*001a*/ 	.short	(.L_23 - .L_22)
	.align		4
.L_22:
        /*001c*/ 	.word	index@($__internal_1_$__cuda_sm10x_tcgen05_guardrail_trap_phase_invalid_during_alloc)
        /*0020*/ 	.word	0x00000000


	//----- nvinfo : EIATTR_FRAME_SIZE
	.align		4
.L_23:
        /*0024*/ 	.byte	0x04, 0x11
        /*0026*/ 	.short	(.L_25 - .L_24)
	.align		4
.L_24:
        /*0028*/ 	.word	index@($__internal_0_$__cuda_sm10x_tcgen05_guardrail_trap_col_being_dealloced_not_returned_by_alloc)
        /*002c*/ 	.word	0x00000000


	//----- nvinfo : EIATTR_FRAME_SIZE
	.align		4
.L_25:
        /*0030*/ 	.byte	0x04, 0x11
        /*0032*/ 	.short	(.L_27 - .L_26)
	.align		4
.L_26:
        /*0034*/ 	.word	index@(_ZN7cutlass13device_kernelINS_4gemm6kernel13GemmUniversalIN4cute5tupleIJiiiiEEENS1_10collective13CollectiveMmaINS1_35MainloopSm100TmaUmmaWarpSpecializedILi8ELi2ELi4ENS5_IJNS4_1CILi1EEESB_SB_EEEEENS5_IJNSA_ILi128EEENSA_ILi64EEESF_EEENS_10bfloat16_tENS5_IJlSB_lEEESH_SI_NS4_8TiledMMAINS4_8MMA_AtomIJNS4_20SM100_MMA_F16BF16_SSISH_SH_fLi128ELi64ELNS4_4UMMA5MajorE0ELSN_0ELNSM_7ScaleInE0ELSO_0EEEEEENS4_6LayoutISC_NS5_IJNSA_ILi0EEESS_SS_EEEEENS5_IJNS4_10UnderscoreESV_SV_EEEEENS4_13SM90_TMA_LOADENS4_14ComposedLayoutINS4_7SwizzleILi3ELi4ELi3EEENS4_18smem_ptr_flag_bitsILi16EEENSR_INS5_IJNSA_ILi8EEESF_EEENS5_IJSF_SB_EEEEEEEvNS4_8identityESY_S18_vS19_EENS_8epilogue10collective18CollectiveEpilogueINS1B_23Sm100TmaWarpSpecializedILi3ELi2ELi32ELb1ELb0EEEJSG_NS5_IJNSR_ISE_SB_EENSR_INSA_ILi32EEESB_EEEEESH_SI_SH_SI_NS1B_6fusion15FusionCallbacksIS1F_NS1K_17LinearCombinationISH_fSH_fLNS_15FloatRoundStyleE2EEESG_S1J_JEEENS4_5SM1004TMEM4LOAD26SM100_TMEM_LOAD_32dp32b32xESY_NSZ_INS10_ILi2ELi4ELi3EEES13_NSR_INS5_IJS14_S1H_EEENS5_IJS1H_SB_EEEEEEENS4_39AutoVectorizingCopyWithAssumedAlignmentILi128EEENS4_14SM90_TMA_STOREES1Y_S20_S20_EEEvvEEEEvNT_6ParamsE)
        /*0038*/ 	.word	0x00000000


	//----- nvinfo : EIATTR_MIN_STACK_SIZE
	.align		4
.L_27:
        /*003c*/ 	.byte	0x04, 0x12
        /*003e*/ 	.short	(.L_29 - .L_28)
	.align		4
.L_28:
        /*0040*/ 	.word	index@(_ZN7cutlass13device_kernelINS_4gemm6kernel13GemmUniversalIN4cute5tupleIJiiiiEEENS1_10collective13CollectiveMmaINS1_35MainloopSm100TmaUmmaWarpSpecializedILi8ELi2ELi4ENS5_IJNS4_1CILi1EEESB_SB_EEEEENS5_IJNSA_ILi128EEENSA_ILi64EEESF_EEENS_10bfloat16_tENS5_IJlSB_lEEESH_SI_NS4_8TiledMMAINS4_8MMA_AtomIJNS4_20SM100_MMA_F16BF16_SSISH_SH_fLi128ELi64ELNS4_4UMMA5MajorE0ELSN_0ELNSM_7ScaleInE0ELSO_0EEEEEENS4_6LayoutISC_NS5_IJNSA_ILi0EEESS_SS_EEEEENS5_IJNS4_10UnderscoreESV_SV_EEEEENS4_13SM90_TMA_LOADENS4_14ComposedLayoutINS4_7SwizzleILi3ELi4ELi3EEENS4_18smem_ptr_flag_bitsILi16EEENSR_INS5_IJNSA_ILi8EEESF_EEENS5_IJSF_SB_EEEEEEEvNS4_8identityESY_S18_vS19_EENS_8epilogue10collective18CollectiveEpilogueINS1B_23Sm100TmaWarpSpecializedILi3ELi2ELi32ELb1ELb0EEEJSG_NS5_IJNSR_ISE_SB_EENSR_INSA_ILi32EEESB_EEEEESH_SI_SH_SI_NS1B_6fusion15FusionCallbacksIS1F_NS1K_17LinearCombinationISH_fSH_fLNS_15FloatRoundStyleE2EEESG_S1J_JEEENS4_5SM1004TMEM4LOAD26SM100_TMEM_LOAD_32dp32b32xESY_NSZ_INS10_ILi2ELi4ELi3EEES13_NSR_INS5_IJS14_S1H_EEENS5_IJS1H_SB_EEEEEEENS4_39AutoVectorizingCopyWithAssumedAlignmentILi128EEENS4_14SM90_TMA_STOREES1Y_S20_S20_EEEvvEEEEvNT_6ParamsE)
        /*0044*/ 	.word	0x00000000
.L_29:


//--------------------- .nv.compat                --------------------------
	.section	.nv.compat,"",@"SHT_CUDA_COMPAT_INFO"
	.align	4
        /*0000*/ 	.byte	0x02, 0x09, 0x01, 0x00, 0x02, 0x02, 0x02, 0x00, 0x02, 0x05, 0x05, 0x00, 0x03, 0x07, 0x01, 0x01
        /*0010*/ 	.byte	0x02, 0x03, 0x01, 0x00, 0x02, 0x06, 0x01, 0x00, 0x04, 0x0b, 0x08, 0x00, 0x09, 0x00, 0x00, 0x00
        /*0020*/ 	.byte	0x00, 0x00, 0x00, 0x00


//--------------------- .nv.info._ZN7cutlass13device_kernelINS_4gemm6kernel13GemmUniversalIN4cute5tupleIJiiiiEEENS1_10collective13CollectiveMmaINS1_35MainloopSm100TmaUmmaWarpSpecializedILi8ELi2ELi4ENS5_IJNS4_1CILi1EEESB_SB_EEEEENS5_IJNSA_ILi128EEENSA_ILi64EEESF_EEENS_10bfloat16_tENS5_IJlSB_lEEESH_SI_NS4_8TiledMMAINS4_8MMA_AtomIJNS4_20SM100_MMA_F16BF16_SSISH_SH_fLi128ELi64ELNS4_4UMMA5MajorE0ELSN_0ELNSM_7ScaleInE0ELSO_0EEEEEENS4_6LayoutISC_NS5_IJNSA_ILi0EEESS_SS_EEEEENS5_IJNS4_10UnderscoreESV_SV_EEEEENS4_13SM90_TMA_LOADENS4_14ComposedLayoutINS4_7SwizzleILi3ELi4ELi3EEENS4_18smem_ptr_flag_bitsILi16EEENSR_INS5_IJNSA_ILi8EEESF_EEENS5_IJSF_SB_EEEEEEEvNS4_8identityESY_S18_vS19_EENS_8epilogue10collective18CollectiveEpilogueINS1B_23Sm100TmaWarpSpecializedILi3ELi2ELi32ELb1ELb0EEEJSG_NS5_IJNSR_ISE_SB_EENSR_INSA_ILi32EEESB_EEEEESH_SI_SH_SI_NS1B_6fusion15FusionCallbacksIS1F_NS1K_17LinearCombinationISH_fSH_fLNS_15FloatRoundStyleE2EEESG_S1J_JEEENS4_5SM1004TMEM4LOAD26SM100_TMEM_LOAD_32dp32b32xESY_NSZ_INS10_ILi2ELi4ELi3EEES13_NSR_INS5_IJS14_S1H_EEENS5_IJS1H_SB_EEEEEEENS4_39AutoVectorizingCopyWithAssumedAlignmentILi128EEENS4_14SM90_TMA_STOREES1Y_S20_S20_EEEvvEEEEvNT_6ParamsE --------------------------
	.section	.nv.info._ZN7cutlass13device_kernelINS_4gemm6kernel13GemmUniversalIN4cute5tupleIJiiiiEEENS1_10collective13CollectiveMmaINS1_35MainloopSm100TmaUmmaWarpSpecializedILi8ELi2ELi4ENS5_IJNS4_1CILi1EEESB_SB_EEEEENS5_IJNSA_ILi128EEENSA_ILi64EEESF_EEENS_10bfloat16_tENS5_IJlSB_lEEESH_SI_NS4_8TiledMMAINS4_8MMA_AtomIJNS4_20SM100_MMA_F16BF16_SSISH_SH_fLi128ELi64ELNS4_4UMMA5MajorE0ELSN_0ELNSM_7ScaleInE0ELSO_0EEEEEENS4_6LayoutISC_NS5_IJNSA_ILi0EEESS_SS_EEEEENS5_IJNS4_10UnderscoreESV_SV_EEEEENS4_13SM90_TMA_LOADENS4_14ComposedLayoutINS4_7SwizzleILi3ELi4ELi3EEENS4_18smem_ptr_flag_bitsILi16EEENSR_INS5_IJNSA_ILi8EEESF_EEENS5_IJSF_SB_EEEEEEEvNS4_8identityESY_S18_vS19_EENS_8epilogue10collective18CollectiveEpilogueINS1B_23Sm100TmaWarpSpecializedILi3ELi2ELi32ELb1ELb0EEEJSG_NS5_IJNSR_ISE_SB_EENSR_INSA_ILi32EEESB_EEEEESH_SI_SH_SI_NS1B_6fusion15FusionCallbacksIS1F_NS1K_17LinearCombinationISH_fSH_fLNS_15FloatRoundStyleE2EEESG_S1J_JEEENS4_5SM1004TMEM4LOAD26SM100_TMEM_LOAD_32dp32b32xESY_NSZ_INS10_ILi2ELi4ELi3EEES13_NSR_INS5_IJS14_S1H_EEENS5_IJS1H_SB_EEEEEEENS4_39AutoVectorizingCopyWithAssumedAlignmentILi128EEENS4_14SM90_TMA_STOREES1Y_S20_S20_EEEvvEEEEvNT_6ParamsE,"",@"SHT_CUDA_INFO"
	.sectionflags	@""
	.align	4


	//----- nvinfo : EIATTR_CUDA_API_VERSION
	.align		4
        /*0000*/ 	.byte	0x04, 0x37
        /*0002*/ 	.short	(.L_31 - .L_30)
.L_30:
        /*0004*/ 	.word	0x00000082


	//----- nvinfo : EIATTR_KPARAM_INFO
	.align		4
.L_31:
        /*0008*/ 	.byte	0x04, 0x17
        /*000a*/ 	.short	(.L_33 - .L_32)
.L_32:
        /*000c*/ 	.word	0x00000000
        /*0010*/ 	.short	0x0000
        /*0012*/ 	.short	0x0000
        /*0014*/ 	.byte	0x00, 0xf0, 0x01, 0x20


	//----- nvinfo : EIATTR_AT_ENTRY_FRAGMENTS
	.align		4
.L_33:
        /*0018*/ 	.byte	0x04, 0x4f
        /*001a*/ 	.short	(.L_35 - .L_34)


	//   ....[0]....
.L_34:
        /*001c*/ 	.word	0x00000006


	//----- nvinfo : EIATTR_RESERVED_SMEM_USED
	.align		4
.L_35:
        /*0020*/ 	.byte	0x01, 0x41
	.zero		2


	//----- nvinfo : EIATTR_SPARSE_MMA_MASK
	.align		4
        /*0024*/ 	.byte	0x03, 0x50
        /*0026*/ 	.short	0x0000


	//----- nvinfo : EIATTR_TCGEN05_1CTA_USED
	.align		4
        /*0028*/ 	.byte	0x01, 0x51
	.zero		2


	//----- nvinfo : EIATTR_MAXREG_COUNT
	.align		4
        /*002c*/ 	.byte	0x03, 0x1b
        /*002e*/ 	.short	0x00ff


	//----- nvinfo : EIATTR_NUM_BARRIERS
	.align		4
        /*0030*/ 	.byte	0x02, 0x4c
        /*0032*/ 	.byte	0x07
	.zero		1


	//----- nvinfo : EIATTR_EXTERNS
	.align		4
        /*0034*/ 	.byte	0x04, 0x0f
        /*0036*/ 	.short	(.L_37 - .L_36)


	//   ....[0]....
	.align		4
.L_36:
        /*0038*/ 	.word	index@(__assertfail)


	//----- nvinfo : EIATTR_MERCURY_ISA_VERSION
	.align		4
.L_37:
        /*003c*/ 	.byte	0x03, 0x5f
        /*003e*/ 	.short	0x0101


	//----- nvinfo : EIATTR_INT_WARP_WIDE_INSTR_OFFSETS
	.align		4
        /*0040*/ 	.byte	0x04, 0x31
        /*0042*/ 	.short	(.L_39 - .L_38)


	//   ....[0]....
.L_38:
        /*0044*/ 	.word	0x00001e40


	//   ....[1]....
        /*0048*/ 	.word	0x00003ac0


	//   ....[2]....
        /*004c*/ 	.word	0x00003af0


	//   ....[3]....
        /*0050*/ 	.word	0x00003b40


	//   ....[4]....
        /*0054*/ 	.word	0x00004430


	//   ....[5]....
        /*0058*/ 	.word	0x00004450


	//   ....[6]....
        /*005c*/ 	.word	0x00004720


	//   ....[7]....
        /*0060*/ 	.word	0x00004850


	//----- nvinfo : EIATTR_COOP_GROUP_MASK_REGIDS
	.align		4
.L_39:
        /*0064*/ 	.byte	0x04, 0x29
        /*0066*/ 	.short	(.L_41 - .L_40)


	//   ....[0]....
.L_40:
        /*0068*/ 	.word	0xffffffff


	//   ....[1]....
        /*006c*/ 	.word	0xffffffff


	//   ....[2]....
        /*0070*/ 	.word	0xffffffff


	//   ....[3]....
        /*0074*/ 	.word	0xffffffff


	//   ....[4]....
        /*0078*/ 	.word	0xffffffff


	//   ....[5]....
        /*007c*/ 	.word	0xffffffff


	//   ....[6]....
        /*0080*/ 	.word	0xffffffff


	//   ....[7]....
        /*0084*/ 	.word	0xffffffff


	//   ....[8]....
        /*0088*/ 	.word	0xffffffff


	//   ....[9]....
        /*008c*/ 	.word	0xffffffff


	//   ....[10]....
        /*0090*/ 	.word	0xffffffff


	//   ....[11]....
        /*0094*/ 	.word	0xffffffff


	//   ....[12]....
        /*0098*/ 	.word	0xffffffff


	//----- nvinfo : EIATTR_COOP_GROUP_INSTR_OFFSETS
	.align		4
.L_41:
        /*009c*/ 	.byte	0x04, 0x28
        /*009e*/ 	.short	(.L_43 - .L_42)


	//   ....[0]....
.L_42:
        /*00a0*/ 	.word	0x00000090


	//   ....[1]....
        /*00a4*/ 	.word	0x000004d0


	//   ....[2]....
        /*00a8*/ 	.word	0x000006c0


	//   ....[3]....
        /*00ac*/ 	.word	0x00000840


	//   ....[4]....
        /*00b0*/ 	.word	0x00000940


	//   ....[5]....
        /*00b4*/ 	.word	0x00000ab0


	//   ....[6]....
        /*00b8*/ 	.word	0x00000c50


	//   ....[7]....
        /*00bc*/ 	.word	0x00001d20


	//   ....[8]....
        /*00c0*/ 	.word	0x00002d40


	//   ....[9]....
        /*00c4*/ 	.word	0x00002f50


	//   ....[10]....
        /*00c8*/ 	.word	0x00002f80


	//   ....[11]....
        /*00cc*/ 	.word	0x000039b0


	//   ....[12]....
        /*00d0*/ 	.word	0x00003be0


	//----- nvinfo : EIATTR_VRC_CTA_INIT_COUNT
	.align		4
.L_43:
        /*00d4*/ 	.byte	0x02, 0x4a
        /*00d6*/ 	.byte	0x80
	.zero		1


	//----- nvinfo : EIATTR_SYSCALL_OFFSETS
	.align		4
        /*00d8*/ 	.byte	0x04, 0x46
        /*00da*/ 	.short	(.L_45 - .L_44)


	//   ....[0]....
.L_44:
        /*00dc*/ 	.word	0x00005400


	//   ....[1]....
        /*00e0*/ 	.word	0x000054f0


	//   ....[2]....
        /*00e4*/ 	.word	0x00005d30


	//   ....[3]....
        /*00e8*/ 	.word	0x000069e0


	//----- nvinfo : EIATTR_MBARRIER_INSTR_OFFSETS
	.align		4
.L_45:
        /*00ec*/ 	.byte	0x04, 0x39
        /*00ee*/ 	.short	(.L_47 - .L_46)


	//   ....[0]....
.L_46:
        /*00f0*/ 	.word	0x000005b0
        /*00f4*/ 	.word	0x000000ff
        /*00f8*/ 	.word	0x00000000
        /*00fc*/ 	.short	0x0100
        /*00fe*/ 	.byte	0x05
	.zero		1


	//   ....[1]....
        /*0100*/ 	.word	0x000005c0
        /*0104*/ 	.word	0x000000ff
        /*0108*/ 	.word	0x00000040
        /*010c*/ 	.short	0x0100
        /*010e*/ 	.byte	0x05
	.zero		1


	//   ....[2]....
        /*0110*/ 	.word	0x000005d0
        /*0114*/ 	.word	0x000000ff
        /*0118*/ 	.word	0x00000008
        /*011c*/ 	.short	0x0100
        /*011e*/ 	.byte	0x05
	.zero		1


	//   ....[3]....
        /*0120*/ 	.word	0x000005e0
        /*0124*/ 	.word	0x000000ff
        /*0128*/ 	.word	0x00000048
        /*012c*/ 	.short	0x0100
        /*012e*/ 	.byte	0x05
	.zero		1


	//   ....[4]....
        /*0130*/ 	.word	0x000005f0
        /*0134*/ 	.word	0x000000ff
        /*0138*/ 	.word	0x00000010
        /*013c*/ 	.short	0x0100
        /*013e*/ 	.byte	0x05
	.zero		1


	//   ....[5]....
        /*0140*/ 	.word	0x00000600
        /*0144*/ 	.word	0x000000ff
        /*0148*/ 	.word	0x00000050
        /*014c*/ 	.short	0x0100
        /*014e*/ 	.byte	0x05
	.zero		1


	//   ....[6]....
        /*0150*/ 	.word	0x00000610
        /*0154*/ 	.word	0x000000ff
        /*0158*/ 	.word	0x00000018
        /*015c*/ 	.short	0x0100
        /*015e*/ 	.byte	0x05
	.zero		1


	//   ....[7]....
        /*0160*/ 	.word	0x00000620
        /*0164*/ 	.word	0x000000ff
        /*0168*/ 	.word	0x00000058
        /*016c*/ 	.short	0x0100
        /*016e*/ 	.byte	0x05
	.zero		1


	//   ....[8]....
        /*0170*/ 	.word	0x00000630
        /*0174*/ 	.word	0x000000ff
        /*0178*/ 	.word	0x00000020
        /*017c*/ 	.short	0x0100
        /*017e*/ 	.byte	0x05
	.zero		1


	//   ....[9]....
        /*0180*/ 	.word	0x00000640
        /*0184*/ 	.word	0x000000ff
        /*0188*/ 	.word	0x00000060
        /*018c*/ 	.short	0x0100
        /*018e*/ 	.byte	0x05
	.zero		1


	//   ....[10]....
        /*0190*/ 	.word	0x00000650
        /*0194*/ 	.word	0x000000ff
        /*0198*/ 	.word	0x00000028
        /*019c*/ 	.short	0x0100
        /*019e*/ 	.byte	0x05
	.zero		1


	//   ....[11]....
        /*01a0*/ 	.word	0x00000660
        /*01a4*/ 	.word	0x000000ff
        /*01a8*/ 	.word	0x00000068
        /*01ac*/ 	.short	0x0100
        /*01ae*/ 	.byte	0x05
	.zero		1


	//   ....[12]....
        /*01b0*/ 	.word	0x00000670
        /*01b4*/ 	.word	0x000000ff
        /*01b8*/ 	.word	0x00000030
        /*01bc*/ 	.short	0x0100
        /*01be*/ 	.byte	0x05
	.zero		1


	//   ....[13]....
        /*01c0*/ 	.word	0x00000680
        /*01c4*/ 	.word	0x000000ff
        /*01c8*/ 	.word	0x00000070
        /*01cc*/ 	.short	0x0100
        /*01ce*/ 	.byte	0x05
	.zero		1


	//   ....[14]....
        /*01d0*/ 	.word	0x00000690
        /*01d4*/ 	.word	0x000000ff
        /*01d8*/ 	.word	0x00000038
        /*01dc*/ 	.short	0x0100
        /*01de*/ 	.byte	0x05
	.zero		1


	//   ....[15]....
        /*01e0*/ 	.word	0x000006a0
        /*01e4*/ 	.word	0x000000ff
        /*01e8*/ 	.word	0x00000078
        /*01ec*/ 	.short	0x0100
        /*01ee*/ 	.byte	0x05
	.zero		1


	//   ....[16]....
        /*01f0*/ 	.word	0x000007d0
        /*01f4*/ 	.word	0x000000ff
        /*01f8*/ 	.word	0x00000080
        /*01fc*/ 	.short	0x0100
        /*01fe*/ 	.byte	0x07
	.zero		1


	//   ....[17]....
        /*0200*/ 	.word	0x000007e0
        /*0204*/ 	.word	0x000000ff
        /*0208*/ 	.word	0x00000098
        /*020c*/ 	.short	0x0100
        /*020e*/ 	.byte	0x07
	.zero		1


	//   ....[18]....
        /*0210*/ 	.word	0x000007f0
        /*0214*/ 	.word	0x000000ff
        /*0218*/ 	.word	0x00000088
        /*021c*/ 	.short	0x0100
        /*021e*/ 	.byte	0x07
	.zero		1


	//   ....[19]....
        /*0220*/ 	.word	0x00000800
        /*0224*/ 	.word	0x000000ff
        /*0228*/ 	.word	0x000000a0
        /*022c*/ 	.short	0x0100
        /*022e*/ 	.byte	0x07
	.zero		1


	//   ....[20]....
        /*0230*/ 	.word	0x00000810
        /*0234*/ 	.word	0x000000ff
        /*0238*/ 	.word	0x00000090
        /*023c*/ 	.short	0x0100
        /*023e*/ 	.byte	0x07
	.zero		1


	//   ....[21]....
        /*0240*/ 	.word	0x00000820
        /*0244*/ 	.word	0x000000ff
        /*0248*/ 	.word	0x000000a8
        /*024c*/ 	.short	0x0100
        /*024e*/ 	.byte	0x07
	.zero		1


	//   ....[22]....
        /*0250*/ 	.word	0x00000910
        /*0254*/ 	.word	0x000000ff
        /*0258*/ 	.word	0x000000b0
        /*025c*/ 	.short	0x0100
        /*025e*/ 	.byte	0x05
	.zero		1


	//   ....[23]....
        /*0260*/ 	.word	0x00000920
        /*0264*/ 	.word	0x000000ff
        /*0268*/ 	.word	0x000000b8
        /*026c*/ 	.short	0x0100
        /*026e*/ 	.byte	0x05
	.zero		1


	//   ....[24]....
        /*0270*/ 	.word	0x00000a60
        /*0274*/ 	.word	0x000000ff
        /*0278*/ 	.word	0x000000c0
        /*027c*/ 	.short	0x0100
        /*027e*/ 	.byte	0x05
	.zero		1


	//   ....[25]....
        /*0280*/ 	.word	0x00000a70
        /*0284*/ 	.word	0x000000ff
        /*0288*/ 	.word	0x000000d0
        /*028c*/ 	.short	0x0100
        /*028e*/ 	.byte	0x05
	.zero		1


	//   ....[26]....
        /*0290*/ 	.word	0x00000a80
        /*0294*/ 	.word	0x000000ff
        /*0298*/ 	.word	0x000000c8
        /*029c*/ 	.short	0x0100
        /*029e*/ 	.byte	0x05
	.zero		1


	//   ....[27]....
        /*02a0*/ 	.word	0x00000a90
        /*02a4*/ 	.word	0x000000ff
        /*02a8*/ 	.word	0x000000d8
        /*02ac*/ 	.short	0x0100
        /*02ae*/ 	.byte	0x05
	.zero		1


	//   ....[28]....
        /*02b0*/ 	.word	0x00000bc0
        /*02b4*/ 	.word	0x000000ff
        /*02b8*/ 	.word	0x000000e0
        /*02bc*/ 	.short	0x0100
        /*02be*/ 	.byte	0x07
	.zero		1


	//   ....[29]....
        /*02c0*/ 	.word	0x00000bd0
        /*02c4*/ 	.word	0x000000ff
        /*02c8*/ 	.word	0x00000100
        /*02cc*/ 	.short	0x0100
        /*02ce*/ 	.byte	0x07
	.zero		1


	//   ....[30]....
        /*02d0*/ 	.word	0x00000be0
        /*02d4*/ 	.word	0x000000ff
        /*02d8*/ 	.word	0x000000e8
        /*02dc*/ 	.short	0x0100
        /*02de*/ 	.byte	0x07
	.zero		1


	//   ....[31]....
        /*02e0*/ 	.word	0x00000bf0
        /*02e4*/ 	.word	0x000000ff
        /*02e8*/ 	.word	0x00000108
        /*02ec*/ 	.short	0x0100
        /*02ee*/ 	.byte	0x07
	.zero		1


	//   ....[32]....
        /*02f0*/ 	.word	0x00000c00
        /*02f4*/ 	.word	0x000000ff
        /*02f8*/ 	.word	0x000000f0
        /*02fc*/ 	.short	0x0100
        /*02fe*/ 	.byte	0x07
	.zero		1


	//   ....[33]....
        /*0300*/ 	.word	0x00000c10
        /*0304*/ 	.word	0x000000ff
        /*0308*/ 	.word	0x00000110
        /*030c*/ 	.short	0x0100
        /*030e*/ 	.byte	0x07
	.zero		1


	//   ....[34]....
        /*0310*/ 	.word	0x00000c20
        /*0314*/ 	.word	0x000000ff
        /*0318*/ 	.word	0x000000f8
        /*031c*/ 	.short	0x0100
        /*031e*/ 	.byte	0x07
	.zero		1


	//   ....[35]....
        /*0320*/ 	.word	0x00000c30
        /*0324*/ 	.word	0x000000ff
        /*0328*/ 	.word	0x00000118
        /*032c*/ 	.short	0x0100
        /*032e*/ 	.byte	0x07
	.zero		1


	//   ....[36]....
        /*0330*/ 	.word	0x00000d20
        /*0334*/ 	.word	0x000000ff
        /*0338*/ 	.word	0x00000120
        /*033c*/ 	.short	0x0100
        /*033e*/ 	.byte	0x05
	.zero		1


	//   ....[37]....
        /*0340*/ 	.word	0x00000d30
        /*0344*/ 	.word	0x000000ff
        /*0348*/ 	.word	0x00000130
        /*034c*/ 	.short	0x0100
        /*034e*/ 	.byte	0x05
	.zero		1


	//   ....[38]....
        /*0350*/ 	.word	0x00000d40
        /*0354*/ 	.word	0x000000ff
        /*0358*/ 	.word	0x00000128
        /*035c*/ 	.short	0x0100
        /*035e*/ 	.byte	0x05
	.zero		1


	//   ....[39]....
        /*0360*/ 	.word	0x00000d50
        /*0364*/ 	.word	0x000000ff
        /*0368*/ 	.word	0x00000138
        /*036c*/ 	.short	0x0100
        /*036e*/ 	.byte	0x05
	.zero		1


	//   ....[40]....
        /*0370*/ 	.word	0x00001620
        /*0374*/ 	.word	0x00000002
        /*0378*/ 	.word	0x00000130
        /*037c*/ 	.short	0x010a
        /*037e*/ 	.byte	0xff
	.zero		1


	//   ....[41]....
        /*0380*/ 	.word	0x00001650
        /*0384*/ 	.word	0x00000002
        /*0388*/ 	.word	0x00000120
        /*038c*/ 	.short	0x0101
        /*038e*/ 	.byte	0xff
	.zero		1


	//   ....[42]....
        /*0390*/ 	.word	0x00001720
        /*0394*/ 	.word	0x000000ff
        /*0398*/ 	.word	0x00000040
        /*039c*/ 	.short	0x010a
        /*039e*/ 	.byte	0x08
	.zero		1


	//   ....[43]....
        /*03a0*/ 	.word	0x000017c0
        /*03a4*/ 	.word	0x000000ff
        /*03a8*/ 	.word	0x00000040
        /*03ac*/ 	.short	0x010a
        /*03ae*/ 	.byte	0x21
	.zero		1


	//   ....[44]....
        /*03b0*/ 	.word	0x00001910
        /*03b4*/ 	.word	0x000000ff
        /*03b8*/ 	.word	0x00000040
        /*03bc*/ 	.short	0x010a
        /*03be*/ 	.byte	0x08
	.zero		1


	//   ....[45]....
        /*03c0*/ 	.word	0x00001a20
        /*03c4*/ 	.word	0x000000ff
        /*03c8*/ 	.word	0x000000b8
        /*03cc*/ 	.short	0x0101
        /*03ce*/ 	.byte	0x04
	.zero		1


	//   ....[46]....
        /*03d0*/ 	.word	0x00001a40
        /*03d4*/ 	.word	0x000000ff
        /*03d8*/ 	.word	0x00000040
        /*03dc*/ 	.short	0x010a
        /*03de*/ 	.byte	0x08
	.zero		1


	//   ....[47]....
        /*03e0*/ 	.word	0x00001ac0
        /*03e4*/ 	.word	0x000000ff
        /*03e8*/ 	.word	0x00000040
        /*03ec*/ 	.short	0x010a
        /*03ee*/ 	.byte	0x11
	.zero		1


	//   ....[48]....
        /*03f0*/ 	.word	0x00001c10
        /*03f4*/ 	.word	0x000000ff
        /*03f8*/ 	.word	0x00000040
        /*03fc*/ 	.short	0x010a
        /*03fe*/ 	.byte	0x08
	.zero		1


	//   ....[49]....
        /*0400*/ 	.word	0x00001d50
        /*0404*/ 	.word	0x00000002
        /*0408*/ 	.word	0x000000c0
        /*040c*/ 	.short	0x010a
        /*040e*/ 	.byte	0xff
	.zero		1


	//   ....[50]....
        /*0410*/ 	.word	0x00001e10
        /*0414*/ 	.word	0x00000002
        /*0418*/ 	.word	0x00000000
        /*041c*/ 	.short	0x0101
        /*041e*/ 	.byte	0xff
	.zero		1


	//   ....[51]....
        /*0420*/ 	.word	0x00002370
        /*0424*/ 	.word	0x000000ff
        /*0428*/ 	.word	0x00000000
        /*042c*/ 	.short	0x010a
        /*042e*/ 	.byte	0x05
	.zero		1


	//   ....[52]....
        /*0430*/ 	.word	0x00002400
        /*0434*/ 	.word	0x000000ff
        /*0438*/ 	.word	0x00000000
        /*043c*/ 	.short	0x010a
        /*043e*/ 	.byte	0x05
	.zero		1


	//   ....[53]....
        /*0440*/ 	.word	0x00002490
        /*0444*/ 	.word	0x000000ff
        /*0448*/ 	.word	0x00000000
        /*044c*/ 	.short	0x010a
        /*044e*/ 	.byte	0x05
	.zero		1


	//   ....[54]....
        /*0450*/ 	.word	0x00002520
        /*0454*/ 	.word	0x000000ff
        /*0458*/ 	.word	0x00000000
        /*045c*/ 	.short	0x010a
        /*045e*/ 	.byte	0x05
	.zero		1


	//   ....[55]....
        /*0460*/ 	.word	0x000025b0
        /*0464*/ 	.word	0x000000ff
        /*0468*/ 	.word	0x00000000
        /*046c*/ 	.short	0x010a
        /*046e*/ 	.byte	0x05
	.zero		1


	//   ....[56]....
        /*0470*/ 	.word	0x00002640
        /*0474*/ 	.word	0x000000ff
        /*0478*/ 	.word	0x00000000
        /*047c*/ 	.short	0x010a
        /*047e*/ 	.byte	0x05
	.zero		1


	//   ....[57]....
        /*0480*/ 	.word	0x000026d0
        /*0484*/ 	.word	0x000000ff
        /*0488*/ 	.word	0x00000000
        /*048c*/ 	.short	0x010a
        /*048e*/ 	.byte	0x05
	.zero		1


	//   ....[58]....
        /*0490*/ 	.word	0x00002770
        /*0494*/ 	.word	0x00000000
        /*0498*/ 	.word	0x00000000
        /*049c*/ 	.short	0x010a
        /*049e*/ 	.byte	0xff
	.zero		1


	//   ....[59]....
        /*04a0*/ 	.word	0x00002890
        /*04a4*/ 	.word	0x00000000
        /*04a8*/ 	.word	0x00000120
        /*04ac*/ 	.short	0x010a
        /*04ae*/ 	.byte	0xff
	.zero		1


	//   ....[60]....
        /*04b0*/ 	.word	0x00002900
        /*04b4*/ 	.word	0x00000000
        /*04b8*/ 	.word	0x00000000
        /*04bc*/ 	.short	0x0101
        /*04be*/ 	.byte	0xff
	.zero		1


	//   ....[61]....
        /*04c0*/ 	.word	0x00002920
        /*04c4*/ 	.word	0x000000ff
        /*04c8*/ 	.word	0x000000d0
        /*04cc*/ 	.short	0x010a
        /*04ce*/ 	.byte	0x05
	.zero		1


	//   ....[62]....
        /*04d0*/ 	.word	0x00002a40
        /*04d4*/ 	.word	0x00000000
        /*04d8*/ 	.word	0x000000c0
        /*04dc*/ 	.short	0x010a
        /*04de*/ 	.byte	0xff
	.zero		1


	//   ....[63]....
        /*04e0*/ 	.word	0x00002b40
        /*04e4*/ 	.word	0x00000000
        /*04e8*/ 	.word	0x00000000
        /*04ec*/ 	.short	0x0101
        /*04ee*/ 	.byte	0xff
	.zero		1


	//   ....[64]....
        /*04f0*/ 	.word	0x00002bd0
        /*04f4*/ 	.word	0x000000ff
        /*04f8*/ 	.word	0x000000d0
        /*04fc*/ 	.short	0x0106
        /*04fe*/ 	.byte	0x05
	.zero		1


	//   ....[65]....
        /*0500*/ 	.word	0x00002bf0
        /*0504*/ 	.word	0x000000ff
        /*0508*/ 	.word	0x000000d0
        /*050c*/ 	.short	0x010a
        /*050e*/ 	.byte	0x05
	.zero		1


	//   ....[66]....
        /*0510*/ 	.word	0x00002c80
        /*0514*/ 	.word	0x000000ff
        /*0518*/ 	.word	0x000000d0
        /*051c*/ 	.short	0x0106
        /*051e*/ 	.byte	0x04
	.zero		1


	//   ....[67]....
        /*0520*/ 	.word	0x00002cc0
        /*0524*/ 	.word	0x00000000
        /*0528*/ 	.word	0x000000d0
        /*052c*/ 	.short	0x010a
        /*052e*/ 	.byte	0xff
	.zero		1


	//   ....[68]....
        /*0530*/ 	.word	0x00003200
        /*0534*/ 	.word	0x00000000
        /*0538*/ 	.word	0x000000c0
        /*053c*/ 	.short	0x010a
        /*053e*/ 	.byte	0xff
	.zero		1


	//   ....[69]....
        /*0540*/ 	.word	0x00003310
        /*0544*/ 	.word	0x00000003
        /*0548*/ 	.word	0x00000000
        /*054c*/ 	.short	0x0101
        /*054e*/ 	.byte	0xff
	.zero		1


	//   ....[70]....
        /*0550*/ 	.word	0x00003320
        /*0554*/ 	.word	0x000000ff
        /*0558*/ 	.word	0x00000000
        /*055c*/ 	.short	0x010a
        /*055e*/ 	.byte	0x06
	.zero		1


	//   ....[71]....
        /*0560*/ 	.word	0x00003340
        /*0564*/ 	.word	0x000000ff
        /*0568*/ 	.word	0x00000100
        /*056c*/ 	.short	0x010a
        /*056e*/ 	.byte	0x07
	.zero		1


	//   ....[72]....
        /*0570*/ 	.word	0x00003410
        /*0574*/ 	.word	0x000000ff
        /*0578*/ 	.word	0x00000000
        /*057c*/ 	.short	0x010a
        /*057e*/ 	.byte	0x06
	.zero		1


	//   ....[73]....
        /*0580*/ 	.word	0x00003540
        /*0584*/ 	.word	0x000000ff
        /*0588*/ 	.word	0x00000000
        /*058c*/ 	.short	0x010a
        /*058e*/ 	.byte	0x1a
	.zero		1


	//   ....[74]....
        /*0590*/ 	.word	0x000037e0
        /*0594*/ 	.word	0x000000ff
        /*0598*/ 	.word	0x00000000
        /*059c*/ 	.short	0x010a
        /*059e*/ 	.byte	0x06
	.zero		1


	//   ....[75]....
        /*05a0*/ 	.word	0x00003870
        /*05a4*/ 	.word	0x000000ff
        /*05a8*/ 	.word	0x00000000
        /*05ac*/ 	.short	0x010a
        /*05ae*/ 	.byte	0x06
	.zero		1


	//   ....[76]....
        /*05b0*/ 	.word	0x00003900
        /*05b4*/ 	.word	0x000000ff
        /*05b8*/ 	.word	0x00000000
        /*05bc*/ 	.short	0x010a
        /*05be*/ 	.byte	0x06
	.zero		1


	//   ....[77]....
        /*05c0*/ 	.word	0x00003990
        /*05c4*/ 	.word	0x000000ff
        /*05c8*/ 	.word	0x00000000
        /*05cc*/ 	.short	0x010a
        /*05ce*/ 	.byte	0x07
	.zero		1


	//   ....[78]....
        /*05d0*/ 	.word	0x00003dd0
        /*05d4*/ 	.word	0x00000000
        /*05d8*/ 	.word	0x000000c0
        /*05dc*/ 	.short	0x010a
        /*05de*/ 	.byte	0xff
	.zero		1


	//   ....[79]....
        /*05e0*/ 	.word	0x00003e90
        /*05e4*/ 	.word	0x00000000
        /*05e8*/ 	.word	0x00000000
        /*05ec*/ 	.short	0x0101
        /*05ee*/ 	.byte	0xff
	.zero		1


	//   ....[80]....
        /*05f0*/ 	.word	0x000041b0
        /*05f4*/ 	.word	0x000000ff
        /*05f8*/ 	.word	0x000000b8
        /*05fc*/ 	.short	0x010a
        /*05fe*/ 	.byte	0x07
	.zero		1


	//   ....[81]....
        /*0600*/ 	.word	0x000043d0
        /*0604*/ 	.word	0x000000ff
        /*0608*/ 	.word	0x00000098
        /*060c*/ 	.short	0x010a
        /*060e*/ 	.byte	0x0f
	.zero		1


	//   ....[82]....
        /*0610*/ 	.word	0x000045d0
        /*0614*/ 	.word	0x000000ff
        /*0618*/ 	.word	0x00000080
        /*061c*/ 	.short	0x010b
        /*061e*/ 	.byte	0x0f
	.zero		1


	//   ....[83]....
        /*0620*/ 	.word	0x00004620
        /*0624*/ 	.word	0x000000ff
        /*0628*/ 	.word	0x00000000
        /*062c*/ 	.short	0x0101
        /*062e*/ 	.byte	0x10
	.zero		1


	//   ....[84]....
        /*0630*/ 	.word	0x00004660
        /*0634*/ 	.word	0x000000ff
        /*0638*/ 	.word	0x00000098
        /*063c*/ 	.short	0x010a
        /*063e*/ 	.byte	0x0d
	.zero		1


	//   ....[85]....
        /*0640*/ 	.word	0x000048a0
        /*0644*/ 	.word	0x000000ff
        /*0648*/ 	.word	0x00000080
        /*064c*/ 	.short	0x010b
        /*064e*/ 	.byte	0x0d
	.zero		1


	//   ....[86]....
        /*0650*/ 	.word	0x00004910
        /*0654*/ 	.word	0x000000ff
        /*0658*/ 	.word	0x00000000
        /*065c*/ 	.short	0x0101
        /*065e*/ 	.byte	0x0f
	.zero		1


	//   ....[87]....
        /*0660*/ 	.word	0x00004960
        /*0664*/ 	.word	0x000000ff
        /*0668*/ 	.word	0x00000000
        /*066c*/ 	.short	0x010a
        /*066e*/ 	.byte	0x04
	.zero		1


	//   ....[88]....
        /*0670*/ 	.word	0x000049f0
        /*0674*/ 	.word	0x000000ff
        /*0678*/ 	.word	0x00000000
        /*067c*/ 	.short	0x010a
        /*067e*/ 	.byte	0x04
	.zero		1


	//   ....[89]....
        /*0680*/ 	.word	0x00004a90
        /*0684*/ 	.word	0x00000000
        /*0688*/ 	.word	0x00000000
        /*068c*/ 	.short	0x010a
        /*068e*/ 	.byte	0xff
	.zero		1


	//   ....[90]....
        /*0690*/ 	.word	0x00004dd0
        /*0694*/ 	.word	0x00000000
        /*0698*/ 	.word	0x000000c0
        /*069c*/ 	.short	0x010a
        /*069e*/ 	.byte	0xff
	.zero		1


	//   ....[91]....
        /*06a0*/ 	.word	0x00004ee0
        /*06a4*/ 	.word	0x00000000
        /*06a8*/ 	.word	0x00000000
        /*06ac*/ 	.short	0x0101
        /*06ae*/ 	.byte	0xff
	.zero		1


	//   ....[92]....
        /*06b0*/ 	.word	0x00005980
        /*06b4*/ 	.word	0x00000000
        /*06b8*/ 	.word	0x00000080
        /*06bc*/ 	.short	0x010a
        /*06be*/ 	.byte	0xff
	.zero		1


	//   ....[93]....
        /*06c0*/ 	.word	0x000059f0
        /*06c4*/ 	.word	0x00000049
        /*06c8*/ 	.word	0x000000e0
        /*06cc*/ 	.short	0x010a
        /*06ce*/ 	.byte	0xff
	.zero		1


	//   ....[94]....
        /*06d0*/ 	.word	0x00005ae0
        /*06d4*/ 	.word	0x00000000
        /*06d8*/ 	.word	0x00000080
        /*06dc*/ 	.short	0x010a
        /*06de*/ 	.byte	0xff
	.zero		1


	//   ....[95]....
        /*06e0*/ 	.word	0x00005c10
        /*06e4*/ 	.word	0x00000049
        /*06e8*/ 	.word	0x000000e0
        /*06ec*/ 	.short	0x010a
        /*06ee*/ 	.byte	0xff
	.zero		1


	//   ....[96]....
        /*06f0*/ 	.word	0x00006720
        /*06f4*/ 	.word	0x00000000
        /*06f8*/ 	.word	0x00000000
        /*06fc*/ 	.short	0x0101
        /*06fe*/ 	.byte	0xff
	.zero		1


	//   ....[97]....
        /*0700*/ 	.word	0x00006730
        /*0704*/ 	.word	0x00000002
        /*0708*/ 	.word	0x00000080
        /*070c*/ 	.short	0x010a
        /*070e*/ 	.byte	0xff
	.zero		1


	//   ....[98]....
        /*0710*/ 	.word	0x00006800
        /*0714*/ 	.word	0x00000002
        /*0718*/ 	.word	0x00000080
        /*071c*/ 	.short	0x010a
        /*071e*/ 	.byte	0xff
	.zero		1


	//   ....[99]....
        /*0720*/ 	.word	0x00006b70
        /*0724*/ 	.word	0x000000ff
        /*0728*/ 	.word	0x00000000
        /*072c*/ 	.short	0x0101
        /*072e*/ 	.byte	0x05
	.zero		1


	//   ....[100]....
        /*0730*/ 	.word	0x000074a0
        /*0734*/ 	.word	0x00000000
        /*0738*/ 	.word	0x00000000
        /*073c*/ 	.short	0x0101
        /*073e*/ 	.byte	0xff
	.zero		1


	//   ....[101]....
        /*0740*/ 	.word	0x00007710
        /*0744*/ 	.word	0x000000ff
        /*0748*/ 	.word	0x00000000
        /*074c*/ 	.short	0x0101
        /*074e*/ 	.byte	0x04
	.zero		1


	//   ....[102]....
        /*0750*/ 	.word	0x00007730
        /*0754*/ 	.word	0x00000002
        /*0758*/ 	.word	0x00000130
        /*075c*/ 	.short	0x010a
        /*075e*/ 	.byte	0xff
	.zero		1


	//   ....[103]....
        /*0760*/ 	.word	0x00007790
        /*0764*/ 	.word	0x00000002
        /*0768*/ 	.word	0x00000040
        /*076c*/ 	.short	0x010a
        /*076e*/ 	.byte	0xff
	.zero		1


	//   ....[104]....
        /*0770*/ 	.word	0x000077f0
        /*0774*/ 	.word	0x00000002
        /*0778*/ 	.word	0x00000040
        /*077c*/ 	.short	0x010a
        /*077e*/ 	.byte	0xff
	.zero		1


	//   ....[105]....
        /*0780*/ 	.word	0x00007840
        /*0784*/ 	.word	0x00000002
        /*0788*/ 	.word	0x000000c0
        /*078c*/ 	.short	0x010a
        /*078e*/ 	.byte	0xff
	.zero		1


	//   ....[106]....
        /*0790*/ 	.word	0x000078a0
        /*0794*/ 	.word	0x00000000
        /*0798*/ 	.word	0x00000000
        /*079c*/ 	.short	0x010a
        /*079e*/ 	.byte	0xff
	.zero		1


	//   ....[107]....
        /*07a0*/ 	.word	0x00007900
        /*07a4*/ 	.word	0x00000000
        /*07a8*/ 	.word	0x00000000
        /*07ac*/ 	.short	0x010a
        /*07ae*/ 	.byte	0xff
	.zero		1


	//   ....[108]....
        /*07b0*/ 	.word	0x00007960
        /*07b4*/ 	.word	0x00000000
        /*07b8*/ 	.word	0x00000000
        /*07bc*/ 	.short	0x010a
        /*07be*/ 	.byte	0xff
	.zero		1


	//   ....[109]....
        /*07c0*/ 	.word	0x000079c0
        /*07c4*/ 	.word	0x00000000
        /*07c8*/ 	.word	0x00000000
        /*07cc*/ 	.short	0x010a
        /*07ce*/ 	.byte	0xff
	.zero		1


	//   ....[110]....
        /*07d0*/ 	.word	0x00007a20
        /*07d4*/ 	.word	0x00000000
        /*07d8*/ 	.word	0x00000000
        /*07dc*/ 	.short	0x010a
        /*07de*/ 	.byte	0xff
	.zero		1


	//   ....[111]....
        /*07e0*/ 	.word	0x00007a80
        /*07e4*/ 	.word	0x00000000
        /*07e8*/ 	.word	0x00000000
        /*07ec*/ 	.short	0x010a
        /*07ee*/ 	.byte	0xff
	.zero		1


	//   ....[112]....
        /*07f0*/ 	.word	0x00007ae0
        /*07f4*/ 	.word	0x00000000
        /*07f8*/ 	.word	0x00000000
        /*07fc*/ 	.short	0x010a
        /*07fe*/ 	.byte	0xff
	.zero		1


	//   ....[113]....
        /*0800*/ 	.word	0x00007b30
        /*0804*/ 	.word	0x00000000
        /*0808*/ 	.word	0x00000120
        /*080c*/ 	.short	0x010a
        /*080e*/ 	.byte	0xff
	.zero		1


	//   ....[114]....
        /*0810*/ 	.word	0x00007b90
        /*0814*/ 	.word	0x00000000
        /*0818*/ 	.word	0x000000d0
        /*081c*/ 	.short	0x010a
        /*081e*/ 	.byte	0xff
	.zero		1


	//   ....[115]....
        /*0820*/ 	.word	0x00007be0
        /*0824*/ 	.word	0x00000000
        /*0828*/ 	.word	0x000000c0
        /*082c*/ 	.short	0x010a
        /*082e*/ 	.byte	0xff
	.zero		1


	//   ....[116]....
        /*0830*/ 	.word	0x00007c40
        /*0834*/ 	.word	0x00000000
        /*0838*/ 	.word	0x000000d0
        /*083c*/ 	.short	0x010a
        /*083e*/ 	.byte	0xff
	.zero		1


	//   ....[117]....
        /*0840*/ 	.word	0x00007c90
        /*0844*/ 	.word	0x00000000
        /*0848*/ 	.word	0x000000c0
        /*084c*/ 	.short	0x010a
        /*084e*/ 	.byte	0xff
	.zero		1


	//   ....[118]....
        /*0850*/ 	.word	0x00007cf0
        /*0854*/ 	.word	0x00000002
        /*0858*/ 	.word	0x00000100
        /*085c*/ 	.short	0x010a
        /*085e*/ 	.byte	0xff
	.zero		1


	//   ....[119]....
        /*0860*/ 	.word	0x00007d50
        /*0864*/ 	.word	0x00000000
        /*0868*/ 	.word	0x00000000
        /*086c*/ 	.short	0x010a
        /*086e*/ 	.byte	0xff
	.zero		1


	//   ....[120]....
        /*0870*/ 	.word	0x00007db0
        /*0874*/ 	.word	0x00000000
        /*0878*/ 	.word	0x00000000
        /*087c*/ 	.short	0x010a
        /*087e*/ 	.byte	0xff
	.zero		1


	//   ....[121]....
        /*0880*/ 	.word	0x00007e10
        /*0884*/ 	.word	0x00000000
        /*0888*/ 	.word	0x00000000
        /*088c*/ 	.short	0x010a
        /*088e*/ 	.byte	0xff
	.zero		1


	//   ....[122]....
        /*0890*/ 	.word	0x00007e70
        /*0894*/ 	.word	0x00000000
        /*0898*/ 	.word	0x00000000
        /*089c*/ 	.short	0x010a
        /*089e*/ 	.byte	0xff
	.zero		1


	//   ....[123]....
        /*08a0*/ 	.word	0x00007ed0
        /*08a4*/ 	.word	0x00000000
        /*08a8*/ 	.word	0x00000000
        /*08ac*/ 	.short	0x010a
        /*08ae*/ 	.byte	0xff
	.zero		1


	//   ....[124]....
        /*08b0*/ 	.word	0x00007f20
        /*08b4*/ 	.word	0x00000000
        /*08b8*/ 	.word	0x000000c0
        /*08bc*/ 	.short	0x010a
        /*08be*/ 	.byte	0xff
	.zero		1


	//   ....[125]....
        /*08c0*/ 	.word	0x00007f80
        /*08c4*/ 	.word	0x00000000
        /*08c8*/ 	.word	0x000000b8
        /*08cc*/ 	.short	0x010a
        /*08ce*/ 	.byte	0xff
	.zero		1


	//   ....[126]....
        /*08d0*/ 	.word	0x00007fe0
        /*08d4*/ 	.word	0x00000000
        /*08d8*/ 	.word	0x00000098
        /*08dc*/ 	.short	0x010a
        /*08de*/ 	.byte	0xff
	.zero		1


	//   ....[127]....
        /*08e0*/ 	.word	0x00008040
        /*08e4*/ 	.word	0x00000000
        /*08e8*/ 	.word	0x00000098
        /*08ec*/ 	.short	0x010a
        /*08ee*/ 	.byte	0xff
	.zero		1


	//   ....[128]....
        /*08f0*/ 	.word	0x000080a0
        /*08f4*/ 	.word	0x00000000
        /*08f8*/ 	.word	0x00000000
        /*08fc*/ 	.short	0x010a
        /*08fe*/ 	.byte	0xff
	.zero		1


	//   ....[129]....
        /*0900*/ 	.word	0x00008100
        /*0904*/ 	.word	0x00000000
        /*0908*/ 	.word	0x00000000
        /*090c*/ 	.short	0x010a
        /*090e*/ 	.byte	0xff
	.zero		1


	//   ....[130]....
        /*0910*/ 	.word	0x00008150
        /*0914*/ 	.word	0x00000000
        /*0918*/ 	.word	0x000000c0
        /*091c*/ 	.short	0x010a
        /*091e*/ 	.byte	0xff
	.zero		1


	//   ....[131]....
        /*0920*/ 	.word	0x000081a0
        /*0924*/ 	.word	0x00000000
        /*0928*/ 	.word	0x00000080
        /*092c*/ 	.short	0x010a
        /*092e*/ 	.byte	0xff
	.zero		1


	//   ....[132]....
        /*0930*/ 	.word	0x000081f0
        /*0934*/ 	.word	0x00000049
        /*0938*/ 	.word	0x000000e0
        /*093c*/ 	.short	0x010a
        /*093e*/ 	.byte	0xff
	.zero		1


	//   ....[133]....
        /*0940*/ 	.word	0x00008240
        /*0944*/ 	.word	0x00000002
        /*0948*/ 	.word	0x00000080
        /*094c*/ 	.short	0x010a
        /*094e*/ 	.byte	0xff
	.zero		1


	//----- nvinfo : EIATTR_NUM_MBARRIERS
	.align		4
.L_47:
        /*0950*/ 	.byte	0x03, 0x38
        /*0952*/ 	.short	0x0028


	//----- nvinfo : EIATTR_EXIT_INSTR_OFFSETS
	.align		4
        /*0954*/ 	.byte	0x04, 0x1c
        /*0956*/ 	.short	(.L_49 - .L_48)


	//   ....[0]....
.L_48:
        /*0958*/ 	.word	0x000027a0


	//   ....[1]....
        /*095c*/ 	.word	0x00002c90


	//   ....[2]....
        /*0960*/ 	.word	0x00002cf0


	//   ....[3]....
        /*0964*/ 	.word	0x00003bf0


	//   ....[4]....
        /*0968*/ 	.word	0x00004ac0


	//   ....[5]....
        /*096c*/ 	.word	0x00004b00


	//   ....[6]....
        /*0970*/ 	.word	0x00007600


	//   ....[7]....
        /*0974*/ 	.word	0x00007680


	//   ....[8]....
        /*0978*/ 	.word	0x000076b0


	//   ....[9]....
        /*097c*/ 	.word	0x00007720


	//----- nvinfo : EIATTR_MAX_THREADS
	.align		4
.L_49:
        /*0980*/ 	.byte	0x04, 0x05
        /*0982*/ 	.short	(.L_51 - .L_50)
.L_50:
        /*0984*/ 	.word	0x00000100
        /*0988*/ 	.word	0x00000001
        /*098c*/ 	.word	0x00000001


	//----- nvinfo : EIATTR_CRS_STACK_SIZE
	.align		4
.L_51:
        /*0990*/ 	.byte	0x04, 0x1e
        /*0992*/ 	.short	(.L_53 - .L_52)
.L_52:
        /*0994*/ 	.word	0x00000000


	//----- nvinfo : EIATTR_CBANK_PARAM_SIZE
	.align		4
.L_53:
        /*0998*/ 	.byte	0x03, 0x19
        /*099a*/ 	.short	0x0800


	//----- nvinfo : EIATTR_PARAM_CBANK
	.align		4
        /*099c*/ 	.byte	0x04, 0x0a
        /*099e*/ 	.short	(.L_55 - .L_54)
	.align		4
.L_54:
        /*09a0*/ 	.word	index@(.nv.constant0._ZN7cutlass13device_kernelINS_4gemm6kernel13GemmUniversalIN4cute5tupleIJiiiiEEENS1_10collective13CollectiveMmaINS1_35MainloopSm100TmaUmmaWarpSpecializedILi8ELi2ELi4ENS5_IJNS4_1CILi1EEESB_SB_EEEEENS5_IJNSA_ILi128EEENSA_ILi64EEESF_EEENS_10bfloat16_tENS5_IJlSB_lEEESH_SI_NS4_8TiledMMAINS4_8MMA_AtomIJNS4_20SM100_MMA_F16BF16_SSISH_SH_fLi128ELi64ELNS4_4UMMA5MajorE0ELSN_0ELNSM_7ScaleInE0ELSO_0EEEEEENS4_6LayoutISC_NS5_IJNSA_ILi0EEESS_SS_EEEEENS5_IJNS4_10UnderscoreESV_SV_EEEEENS4_13SM90_TMA_LOADENS4_14ComposedLayoutINS4_7SwizzleILi3ELi4ELi3EEENS4_18smem_ptr_flag_bitsILi16EEENSR_INS5_IJNSA_ILi8EEESF_EEENS5_IJSF_SB_EEEEEEEvNS4_8identityESY_S18_vS19_EENS_8epilogue10collective18CollectiveEpilogueINS1B_23Sm100TmaWarpSpecializedILi3ELi2ELi32ELb1ELb0EEEJSG_NS5_IJNSR_ISE_SB_EENSR_INSA_ILi32EEESB_EEEEESH_SI_SH_SI_NS1B_6fusion15FusionCallbacksIS1F_NS1K_17LinearCombinationISH_fSH_fLNS_15FloatRoundStyleE2EEESG_S1J_JEEENS4_5SM1004TMEM4LOAD26SM100_TMEM_LOAD_32dp32b32xESY_NSZ_INS10_ILi2ELi4ELi3EEES13_NSR_INS5_IJS14_S1H_EEENS5_IJS1H_SB_EEEEEEENS4_39AutoVectorizingCopyWithAssumedAlignmentILi128EEENS4_14SM90_TMA_STOREES1Y_S20_S20_EEEvvEEEEvNT_6ParamsE)
        /*09a4*/ 	.short	0x0380
        /*09a6*/ 	.short	0x0800


	//----- nvinfo : EIATTR_SW_WAR
	.align		4
.L_55:
        /*09a8*/ 	.byte	0x04, 0x36
        /*09aa*/ 	.short	(.L_57 - .L_56)
.L_56:
        /*09ac*/ 	.word	0x00000008
.L_57:


//--------------------- .nv.callgraph             --------------------------
	.section	.nv.callgraph,"",@"SHT_CUDA_CALLGRAPH"
	.align	4
	.sectionentsize	8
	.align		4
        /*0000*/ 	.word	0x00000000
	.align		4
        /*0004*/ 	.word	0xffffffff
	.align		4
        /*0008*/ 	.word	index@(_ZN7cutlass13device_kernelINS_4gemm6kernel13GemmUniversalIN4cute5tupleIJiiiiEEENS1_10collective13CollectiveMmaINS1_35MainloopSm100TmaUmmaWarpSpecializedILi8ELi2ELi4ENS5_IJNS4_1CILi1EEESB_SB_EEEEENS5_IJNSA_ILi128EEENSA_ILi64EEESF_EEENS_10bfloat16_tENS5_IJlSB_lEEESH_SI_NS4_8TiledMMAINS4_8MMA_AtomIJNS4_20SM100_MMA_F16BF16_SSISH_SH_fLi128ELi64ELNS4_4UMMA5MajorE0ELSN_0ELNSM_7ScaleInE0ELSO_0EEEEEENS4_6LayoutISC_NS5_IJNSA_ILi0EEESS_SS_EEEEENS5_IJNS4_10UnderscoreESV_SV_EEEEENS4_13SM90_TMA_LOADENS4_14ComposedLayoutINS4_7SwizzleILi3ELi4ELi3EEENS4_18smem_ptr_flag_bitsILi16EEENSR_INS5_IJNSA_ILi8EEESF_EEENS5_IJSF_SB_EEEEEEEvNS4_8identityESY_S18_vS19_EENS_8epilogue10collective18CollectiveEpilogueINS1B_23Sm100TmaWarpSpecializedILi3ELi2ELi32ELb1ELb0EEEJSG_NS5_IJNSR_ISE_SB_EENSR_INSA_ILi32EEESB_EEEEESH_SI_SH_SI_NS1B_6fusion15FusionCallbacksIS1F_NS1K_17LinearCombinationISH_fSH_fLNS_15FloatRoundStyleE2EEESG_S1J_JEEENS4_5SM1004TMEM4LOAD26SM100_TMEM_LOAD_32dp32b32xESY_NSZ_INS10_ILi2ELi4ELi3EEES13_NSR_INS5_IJS14_S1H_EEENS5_IJS1H_SB_EEEEEEENS4_39AutoVectorizingCopyWithAssumedAlignmentILi128EEENS4_14SM90_TMA_STOREES1Y_S20_S20_EEEvvEEEEvNT_6ParamsE)
	.align		4
        /*000c*/ 	.word	index@(__assertfail)
	.align		4
        /*0010*/ 	.word	0x00000000
	.align		4
        /*0014*/ 	.word	0xfffffffe
	.align		4
        /*0018*/ 	.word	0x00000000
	.align		4
        /*001c*/ 	.word	0xfffffffd
	.align		4
        /*0020*/ 	.word	0x00000000
	.align		4
        /*0024*/ 	.word	0xfffffffc


//--------------------- .nv.constant4             --------------------------
	.section	.nv.constant4,"a",@progbits
	.align	8
	.align		8
.nv.constant4:
        /*0000*/ 	.dword	__assertfail
	.align		8
        /*0008*/ 	.dword	__unnamed_1
	.align		8
        /*0010*/ 	.dword	__unnamed_2
	.align		8
        /*0018*/ 	.dword	_ZN40_INTERNAL_bf96618f_4_k_cu_5dd21390_328074cuda3std3__45__cpo5beginE
	.align		8
        /*0020*/ 	.dword	_ZN40_INTERNAL_bf96618f_4_k_cu_5dd21390_328074cuda3std3__45__cpo3endE
	.align		8
        /*0028*/ 	.dword	_ZN40_INTERNAL_bf96618f_4_k_cu_5dd21390_328074cuda3std3__45__cpo6cbeginE
	.align		8
        /*0030*/ 	.dword	_ZN40_INTERNAL_bf96618f_4_k_cu_5dd21390_328074cuda3std3__45__cpo4cendE
	.align		8
        /*0038*/ 	.dword	_ZN40_INTERNAL_bf96618f_4_k_cu_5dd21390_328074cuda3std3__442_GLOBAL__N__bf96618f_4_k_cu_5dd21390_328076ignoreE
	.align		8
        /*0040*/ 	.dword	_ZN40_INTERNAL_bf96618f_4_k_cu_5dd21390_328074cuda3std3__419piecewise_constructE
	.align		8
        /*0048*/ 	.dword	_ZN40_INTERNAL_bf96618f_4_k_cu_5dd21390_328074cuda3std3__48in_placeE
	.align		8
        /*0050*/ 	.dword	_ZN40_INTERNAL_bf96618f_4_k_cu_5dd21390_328074cuda3std6ranges3__45__cpo4swapE
	.align		8
        /*0058*/ 	.dword	_ZN40_INTERNAL_bf96618f_4_k_cu_5dd21390_328074cuda3std6ranges3__45__cpo9iter_moveE
	.align		8
        /*0060*/ 	.dword	_ZN40_INTERNAL_bf96618f_4_k_cu_5dd21390_328074cute7productE
	.align		8
        /*0068*/ 	.dword	_ZN40_INTERNAL_bf96618f_4_k_cu_5dd21390_328074cute1_E
	.align		8
        /*0070*/ 	.dword	$str$25
	.align		8
        /*0078*/ 	.dword	$str$26
	.align		8
        /*0080*/ 	.dword	$str$27
	.align		8
        /*0088*/ 	.dword	$str$28


//--------------------- .text._ZN7cutlass13device_kernelINS_4gemm6kernel13GemmUniversalIN4cute5tupleIJiiiiEEENS1_10collective13CollectiveMmaINS1_35MainloopSm100TmaUmmaWarpSpecializedILi8ELi2ELi4ENS5_IJNS4_1CILi1EEESB_SB_EEEEENS5_IJNSA_ILi128EEENSA_ILi64EEESF_EEENS_10bfloat16_tENS5_IJlSB_lEEESH_SI_NS4_8TiledMMAINS4_8MMA_AtomIJNS4_20SM100_MMA_F16BF16_SSISH_SH_fLi128ELi64ELNS4_4UMMA5MajorE0ELSN_0ELNSM_7ScaleInE0ELSO_0EEEEEENS4_6LayoutISC_NS5_IJNSA_ILi0EEESS_SS_EEEEENS5_IJNS4_10UnderscoreESV_SV_EEEEENS4_13SM90_TMA_LOADENS4_14ComposedLayoutINS4_7SwizzleILi3ELi4ELi3EEENS4_18smem_ptr_flag_bitsILi16EEENSR_INS5_IJNSA_ILi8EEESF_EEENS5_IJSF_SB_EEEEEEEvNS4_8identityESY_S18_vS19_EENS_8epilogue10collective18CollectiveEpilogueINS1B_23Sm100TmaWarpSpecializedILi3ELi2ELi32ELb1ELb0EEEJSG_NS5_IJNSR_ISE_SB_EENSR_INSA_ILi32EEESB_EEEEESH_SI_SH_SI_NS1B_6fusion15FusionCallbacksIS1F_NS1K_17LinearCombinationISH_fSH_fLNS_15FloatRoundStyleE2EEESG_S1J_JEEENS4_5SM1004TMEM4LOAD26SM100_TMEM_LOAD_32dp32b32xESY_NSZ_INS10_ILi2ELi4ELi3EEES13_NSR_INS5_IJS14_S1H_EEENS5_IJS1H_SB_EEEEEEENS4_39AutoVectorizingCopyWithAssumedAlignmentILi128EEENS4_14SM90_TMA_STOREES1Y_S20_S20_EEEvvEEEEvNT_6ParamsE --------------------------
	.section	.text._ZN7cutlass13device_kernelINS_4gemm6kernel13GemmUniversalIN4cute5tupleIJiiiiEEENS1_10collective13CollectiveMmaINS1_35MainloopSm100TmaUmmaWarpSpecializedILi8ELi2ELi4ENS5_IJNS4_1CILi1EEESB_SB_EEEEENS5_IJNSA_ILi128EEENSA_ILi64EEESF_EEENS_10bfloat16_tENS5_IJlSB_lEEESH_SI_NS4_8TiledMMAINS4_8MMA_AtomIJNS4_20SM100_MMA_F16BF16_SSISH_SH_fLi128ELi64ELNS4_4UMMA5MajorE0ELSN_0ELNSM_7ScaleInE0ELSO_0EEEEEENS4_6LayoutISC_NS5_IJNSA_ILi0EEESS_SS_EEEEENS5_IJNS4_10UnderscoreESV_SV_EEEEENS4_13SM90_TMA_LOADENS4_14ComposedLayoutINS4_7SwizzleILi3ELi4ELi3EEENS4_18smem_ptr_flag_bitsILi16EEENSR_INS5_IJNSA_ILi8EEESF_EEENS5_IJSF_SB_EEEEEEEvNS4_8identityESY_S18_vS19_EENS_8epilogue10collective18CollectiveEpilogueINS1B_23Sm100TmaWarpSpecializedILi3ELi2ELi32ELb1ELb0EEEJSG_NS5_IJNSR_ISE_SB_EENSR_INSA_ILi32EEESB_EEEEESH_SI_SH_SI_NS1B_6fusion15FusionCallbacksIS1F_NS1K_17LinearCombinationISH_fSH_fLNS_15FloatRoundStyleE2EEESG_S1J_JEEENS4_5SM1004TMEM4LOAD26SM100_TMEM_LOAD_32dp32b32xESY_NSZ_INS10_ILi2ELi4ELi3EEES13_NSR_INS5_IJS14_S1H_EEENS5_IJS1H_SB_EEEEEEENS4_39AutoVectorizingCopyWithAssumedAlignmentILi128EEENS4_14SM90_TMA_STOREES1Y_S20_S20_EEEvvEEEEvNT_6ParamsE,"ax",@progbits
	.align	128
.text._ZN7cutlass13device_kernelINS_4gemm6kernel13GemmUniversalIN4cute5tupleIJiiiiEEENS1_10collective13CollectiveMmaINS1_35MainloopSm100TmaUmmaWarpSpecializedILi8ELi2ELi4ENS5_IJNS4_1CILi1EEESB_SB_EEEEENS5_IJNSA_ILi128EEENSA_ILi64EEESF_EEENS_10bfloat16_tENS5_IJlSB_lEEESH_SI_NS4_8TiledMMAINS4_8MMA_AtomIJNS4_20SM100_MMA_F16BF16_SSISH_SH_fLi128ELi64ELNS4_4UMMA5MajorE0ELSN_0ELNSM_7ScaleInE0ELSO_0EEEEEENS4_6LayoutISC_NS5_IJNSA_ILi0EEESS_SS_EEEEENS5_IJNS4_10UnderscoreESV_SV_EEEEENS4_13SM90_TMA_LOADENS4_14ComposedLayoutINS4_7SwizzleILi3ELi4ELi3EEENS4_18smem_ptr_flag_bitsILi16EEENSR_INS5_IJNSA_ILi8EEESF_EEENS5_IJSF_SB_EEEEEEEvNS4_8identityESY_S18_vS19_EENS_8epilogue10collective18CollectiveEpilogueINS1B_23Sm100TmaWarpSpecializedILi3ELi2ELi32ELb1ELb0EEEJSG_NS5_IJNSR_ISE_SB_EENSR_INSA_ILi32EEESB_EEEEESH_SI_SH_SI_NS1B_6fusion15FusionCallbacksIS1F_NS1K_17LinearCombinationISH_fSH_fLNS_15FloatRoundStyleE2EEESG_S1J_JEEENS4_5SM1004TMEM4LOAD26SM100_TMEM_LOAD_32dp32b32xESY_NSZ_INS10_ILi2ELi4ELi3EEES13_NSR_INS5_IJS14_S1H_EEENS5_IJS1H_SB_EEEEEEENS4_39AutoVectorizingCopyWithAssumedAlignmentILi128EEENS4_14SM90_TMA_STOREES1Y_S20_S20_EEEvvEEEEvNT_6ParamsE:
        .type           _ZN7cutlass13device_kernelINS_4gemm6kernel13GemmUniversalIN4cute5tupleIJiiiiEEENS1_10collective13CollectiveMmaINS1_35MainloopSm100TmaUmmaWarpSpecializedILi8ELi2ELi4ENS5_IJNS4_1CILi1EEESB_SB_EEEEENS5_IJNSA_ILi128EEENSA_ILi64EEESF_EEENS_10bfloat16_tENS5_IJlSB_lEEESH_SI_NS4_8TiledMMAINS4_8MMA_AtomIJNS4_20SM100_MMA_F16BF16_SSISH_SH_fLi128ELi64ELNS4_4UMMA5MajorE0ELSN_0ELNSM_7ScaleInE0ELSO_0EEEEEENS4_6LayoutISC_NS5_IJNSA_ILi0EEESS_SS_EEEEENS5_IJNS4_10UnderscoreESV_SV_EEEEENS4_13SM90_TMA_LOADENS4_14ComposedLayoutINS4_7SwizzleILi3ELi4ELi3EEENS4_18smem_ptr_flag_bitsILi16EEENSR_INS5_IJNSA_ILi8EEESF_EEENS5_IJSF_SB_EEEEEEEvNS4_8identityESY_S18_vS19_EENS_8epilogue10collective18CollectiveEpilogueINS1B_23Sm100TmaWarpSpecializedILi3ELi2ELi32ELb1ELb0EEEJSG_NS5_IJNSR_ISE_SB_EENSR_INSA_ILi32EEESB_EEEEESH_SI_SH_SI_NS1B_6fusion15FusionCallbacksIS1F_NS1K_17LinearCombinationISH_fSH_fLNS_15FloatRoundStyleE2EEESG_S1J_JEEENS4_5SM1004TMEM4LOAD26SM100_TMEM_LOAD_32dp32b32xESY_NSZ_INS10_ILi2ELi4ELi3EEES13_NSR_INS5_IJS14_S1H_EEENS5_IJS1H_SB_EEEEEEENS4_39AutoVectorizingCopyWithAssumedAlignmentILi128EEENS4_14SM90_TMA_STOREES1Y_S20_S20_EEEvvEEEEvNT_6ParamsE,@function
        .size           _ZN7cutlass13device_kernelINS_4gemm6kernel13GemmUniversalIN4cute5tupleIJiiiiEEENS1_10collective13CollectiveMmaINS1_35MainloopSm100TmaUmmaWarpSpecializedILi8ELi2ELi4ENS5_IJNS4_1CILi1EEESB_SB_EEEEENS5_IJNSA_ILi128EEENSA_ILi64EEESF_EEENS_10bfloat16_tENS5_IJlSB_lEEESH_SI_NS4_8TiledMMAINS4_8MMA_AtomIJNS4_20SM100_MMA_F16BF16_SSISH_SH_fLi128ELi64ELNS4_4UMMA5MajorE0ELSN_0ELNSM_7ScaleInE0ELSO_0EEEEEENS4_6LayoutISC_NS5_IJNSA_ILi0EEESS_SS_EEEEENS5_IJNS4_10UnderscoreESV_SV_EEEEENS4_13SM90_TMA_LOADENS4_14ComposedLayoutINS4_7SwizzleILi3ELi4ELi3EEENS4_18smem_ptr_flag_bitsILi16EEENSR_INS5_IJNSA_ILi8EEESF_EEENS5_IJSF_SB_EEEEEEEvNS4_8identityESY_S18_vS19_EENS_8epilogue10collective18CollectiveEpilogueINS1B_23Sm100TmaWarpSpecializedILi3ELi2ELi32ELb1ELb0EEEJSG_NS5_IJNSR_ISE_SB_EENSR_INSA_ILi32EEESB_EEEEESH_SI_SH_SI_NS1B_6fusion15FusionCallbacksIS1F_NS1K_17LinearCombinationISH_fSH_fLNS_15FloatRoundStyleE2EEESG_S1J_JEEENS4_5SM1004TMEM4LOAD26SM100_TMEM_LOAD_32dp32b32xESY_NSZ_INS10_ILi2ELi4ELi3EEES13_NSR_INS5_IJS14_S1H_EEENS5_IJS1H_SB_EEEEEEENS4_39AutoVectorizingCopyWithAssumedAlignmentILi128EEENS4_14SM90_TMA_STOREES1Y_S20_S20_EEEvvEEEEvNT_6ParamsE,(.L_x_166 - _ZN7cutlass13device_kernelINS_4gemm6kernel13GemmUniversalIN4cute5tupleIJiiiiEEENS1_10collective13CollectiveMmaINS1_35MainloopSm100TmaUmmaWarpSpecializedILi8ELi2ELi4ENS5_IJNS4_1CILi1EEESB_SB_EEEEENS5_IJNSA_ILi128EEENSA_ILi64EEESF_EEENS_10bfloat16_tENS5_IJlSB_lEEESH_SI_NS4_8TiledMMAINS4_8MMA_AtomIJNS4_20SM100_MMA_F16BF16_SSISH_SH_fLi128ELi64ELNS4_4UMMA5MajorE0ELSN_0ELNSM_7ScaleInE0ELSO_0EEEEEENS4_6LayoutISC_NS5_IJNSA_ILi0EEESS_SS_EEEEENS5_IJNS4_10UnderscoreESV_SV_EEEEENS4_13SM90_TMA_LOADENS4_14ComposedLayoutINS4_7SwizzleILi3ELi4ELi3EEENS4_18smem_ptr_flag_bitsILi16EEENSR_INS5_IJNSA_ILi8EEESF_EEENS5_IJSF_SB_EEEEEEEvNS4_8identityESY_S18_vS19_EENS_8epilogue10collective18CollectiveEpilogueINS1B_23Sm100TmaWarpSpecializedILi3ELi2ELi32ELb1ELb0EEEJSG_NS5_IJNSR_ISE_SB_EENSR_INSA_ILi32EEESB_EEEEESH_SI_SH_SI_NS1B_6fusion15FusionCallbacksIS1F_NS1K_17LinearCombinationISH_fSH_fLNS_15FloatRoundStyleE2EEESG_S1J_JEEENS4_5SM1004TMEM4LOAD26SM100_TMEM_LOAD_32dp32b32xESY_NSZ_INS10_ILi2ELi4ELi3EEES13_NSR_INS5_IJS14_S1H_EEENS5_IJS1H_SB_EEEEEEENS4_39AutoVectorizingCopyWithAssumedAlignmentILi128EEENS4_14SM90_TMA_STOREES1Y_S20_S20_EEEvvEEEEvNT_6ParamsE)
        .other          _ZN7cutlass13device_kernelINS_4gemm6kernel13GemmUniversalIN4cute5tupleIJiiiiEEENS1_10collective13CollectiveMmaINS1_35MainloopSm100TmaUmmaWarpSpecializedILi8ELi2ELi4ENS5_IJNS4_1CILi1EEESB_SB_EEEEENS5_IJNSA_ILi128EEENSA_ILi64EEESF_EEENS_10bfloat16_tENS5_IJlSB_lEEESH_SI_NS4_8TiledMMAINS4_8MMA_AtomIJNS4_20SM100_MMA_F16BF16_SSISH_SH_fLi128ELi64ELNS4_4UMMA5MajorE0ELSN_0ELNSM_7ScaleInE0ELSO_0EEEEEENS4_6LayoutISC_NS5_IJNSA_ILi0EEESS_SS_EEEEENS5_IJNS4_10UnderscoreESV_SV_EEEEENS4_13SM90_TMA_LOADENS4_14ComposedLayoutINS4_7SwizzleILi3ELi4ELi3EEENS4_18smem_ptr_flag_bitsILi16EEENSR_INS5_IJNSA_ILi8EEESF_EEENS5_IJSF_SB_EEEEEEEvNS4_8identityESY_S18_vS19_EENS_8epilogue10collective18CollectiveEpilogueINS1B_23Sm100TmaWarpSpecializedILi3ELi2ELi32ELb1ELb0EEEJSG_NS5_IJNSR_ISE_SB_EENSR_INSA_ILi32EEESB_EEEEESH_SI_SH_SI_NS1B_6fusion15FusionCallbacksIS1F_NS1K_17LinearCombinationISH_fSH_fLNS_15FloatRoundStyleE2EEESG_S1J_JEEENS4_5SM1004TMEM4LOAD26SM100_TMEM_LOAD_32dp32b32xESY_NSZ_INS10_ILi2ELi4ELi3EEES13_NSR_INS5_IJS14_S1H_EEENS5_IJS1H_SB_EEEEEEENS4_39AutoVectorizingCopyWithAssumedAlignmentILi128EEENS4_14SM90_TMA_STOREES1Y_S20_S20_EEEvvEEEEvNT_6ParamsE,@"STO_CUDA_ENTRY STV_DEFAULT"
_ZN7cutlass13device_kernelINS_4gemm6kernel13GemmUniversalIN4cute5tupleIJiiiiEEENS1_10collective13CollectiveMmaINS1_35MainloopSm100TmaUmmaWarpSpecializedILi8ELi2ELi4ENS5_IJNS4_1CILi1EEESB_SB_EEEEENS5_IJNSA_ILi128EEENSA_ILi64EEESF_EEENS_10bfloat16_tENS5_IJlSB_lEEESH_SI_NS4_8TiledMMAINS4_8MMA_AtomIJNS4_20SM100_MMA_F16BF16_SSISH_SH_fLi128ELi64ELNS4_4UMMA5MajorE0ELSN_0ELNSM_7ScaleInE0ELSO_0EEEEEENS4_6LayoutISC_NS5_IJNSA_ILi0EEESS_SS_EEEEENS5_IJNS4_10UnderscoreESV_SV_EEEEENS4_13SM90_TMA_LOADENS4_14ComposedLayoutINS4_7SwizzleILi3ELi4ELi3EEENS4_18smem_ptr_flag_bitsILi16EEENSR_INS5_IJNSA_ILi8EEESF_EEENS5_IJSF_SB_EEEEEEEvNS4_8identityESY_S18_vS19_EENS_8epilogue10collective18CollectiveEpilogueINS1B_23Sm100TmaWarpSpecializedILi3ELi2ELi32ELb1ELb0EEEJSG_NS5_IJNSR_ISE_SB_EENSR_INSA_ILi32EEESB_EEEEESH_SI_SH_SI_NS1B_6fusion15FusionCallbacksIS1F_NS1K_17LinearCombinationISH_fSH_fLNS_15FloatRoundStyleE2EEESG_S1J_JEEENS4_5SM1004TMEM4LOAD26SM100_TMEM_LOAD_32dp32b32xESY_NSZ_INS10_ILi2ELi4ELi3EEES13_NSR_INS5_IJS14_S1H_EEENS5_IJS1H_SB_EEEEEEENS4_39AutoVectorizingCopyWithAssumedAlignmentILi128EEENS4_14SM90_TMA_STOREES1Y_S20_S20_EEEvvEEEEvNT_6ParamsE:
[----:B------:R-:W1:Y:S01]  /*0000*/  LDC R1, c[0x0][0x37c] ;  /* 0x0000df00ff017b82 */ /* 0x000e620000000800 */
[----:B------:R-:W2:Y:S01]  /*0010*/  S2R R93, SR_TID.X ;  /* 0x00000000005d7919 */ /* 0x000ea20000002100 */
[----:B------:R-:W3:Y:S01]  /*0020*/  LDCU.64 UR4, c[0x0][0x890] ;  /* 0x00011200ff0477ac */ /* 0x000ee20008000a00 */
[----:B------:R-:W-:Y:S02]  /*0030*/  PRMT R88, RZ, 0x7610, R88 ;  /* 0x00007610ff587816 */ /* 0x000fe40000000058 */
[----:B------:R-:W-:Y:S01]  /*0040*/  ELECT P5, URZ, PT ;  /* 0x0000000000ff782f */ /* 0x000fe200038a0000 */
[----:B------:R-:W4:Y:S01]  /*0050*/  LDCU.64 UR46, c[0x0][0x358] ;  /* 0x00006b00ff2e77ac */ /* 0x000f220008000a00 */
[----:B---3--:R-:W-:-:S04]  /*0060*/  UISETP.NE.U32.AND UP0, UPT, UR4, URZ, UPT ;  /* 0x000000ff0400728c */ /* 0x008fc8000bf05070 */
[----:B------:R-:W-:Y:S01]  /*0070*/  UISETP.NE.AND.EX UP0, UPT, UR5, URZ, UPT, UP0 ;  /* 0x000000ff0500728c */ /* 0x000fe2000bf05300 */
[----:B--2---:R-:W-:-:S05]  /*0080*/  SHF.R.U32.HI R92, RZ, 0x5, R93 ;  /* 0x00000005ff5c7819 */ /* 0x004fca000001165d */
[----:B------:R-:W2:Y:S02]  /*0090*/  SHFL.IDX PT, R0, R92, RZ, 0x1f ;  /* 0x00001fff5c007589 */ /* 0x000ea400000e0000 */
[----:B--2---:R-:W-:Y:S01]  /*00a0*/  R2UR UR8, R0 ;  /* 0x00000000000872ca */ /* 0x004fe200000e0000 */
[----:B-1--4-:R-:W-:-:S14]  /*00b0*/  BRA.U UP0, `(.L_x_0) ;  /* 0x00000001002c7547 */ /* 0x012fdc000b800000 */
[----:B------:R-:W1:Y:S02]  /*00c0*/  LDCU.64 UR6, c[0x0][0x888] ;  /* 0x00011100ff0677ac */ /* 0x000e640008000a00 */
[----:B-1----:R-:W-:-:S04]  /*00d0*/  UISETP.NE.U32.AND UP0, UPT, UR6, URZ, UPT ;  /* 0x000000ff0600728c */ /* 0x002fc8000bf05070 */
[----:B------:R-:W-:-:S09]  /*00e0*/  UISETP.NE.AND.EX UP0, UPT, UR7, URZ, UPT, UP0 ;  /* 0x000000ff0700728c */ /* 0x000fd2000bf05300 */
[----:B------:R-:W-:Y:S05]  /*00f0*/  BRA.U !UP0, `(.L_x_1) ;  /* 0x0000000108107547 */ /* 0x000fea000b800000 */
[----:B------:R-:W1:Y:S02]  /*0100*/  LDC.64 R2, c[0x0][0x888] ;  /* 0x00022200ff027b82 */ /* 0x000e640000000a00 */
[----:B-1----:R1:W5:Y:S01]  /*0110*/  LDG.E R49, desc[UR46][R2.64] ;  /* 0x0000002e02317981 */ /* 0x002362000c1e1900 */
[----:B------:R-:W-:Y:S01]  /*0120*/  HFMA2 R88, -RZ, RZ, 0, 5.9604644775390625e-08 ;  /* 0x00000001ff587431 */ /* 0x000fe200000001ff */
[----:B------:R-:W-:Y:S05]  /*0130*/  BRA `(.L_x_0) ;  /* 0x00000000000c7947 */ /* 0x000fea0003800000 */
.L_x_1:
[----:B------:R-:W1:Y:S01]  /*0140*/  LDCU UR6, c[0x0][0x880] ;  /* 0x00011000ff0677ac */ /* 0x000e620008000800 */
[----:B------:R-:W-:Y:S01]  /*0150*/  HFMA2 R88, -RZ, RZ, 0, 5.9604644775390625e-08 ;  /* 0x00000001ff587431 */ /* 0x000fe200000001ff */
[----:B-1----:R-:W-:-:S07]  /*0160*/  MOV R49, UR6 ;  /* 0x0000000600317c02 */ /* 0x002fce0008000f00 */
.L_x_0:
[----:B------:R-:W2:Y:S02]  /*0170*/  LDCU.64 UR6, c[0x0][0x8b0] ;  /* 0x00011600ff0677ac */ /* 0x000ea40008000a00 */
[----:B--2---:R-:W-:-:S04]  /*0180*/  UISETP.NE.U32.AND UP0, UPT, UR6, URZ, UPT ;  /* 0x000000ff0600728c */ /* 0x004fc8000bf05070 */
[----:B------:R-:W-:-:S09]  /*0190*/  UISETP.NE.AND.EX UP0, UPT, UR7, URZ, UPT, UP0 ;  /* 0x000000ff0700728c */ /* 0x000fd2000bf05300 */
[----:B------:R-:W-:Y:S05]  /*01a0*/  BRA.U UP0, `(.L_x_2) ;  /* 0x0000000100247547 */ /* 0x000fea000b800000 */
[----:B------:R-:W2:Y:S02]  /*01b0*/  LDCU.64 UR6, c[0x0][0x8a8] ;  /* 0x00011500ff0677ac */ /* 0x000ea40008000a00 */
[----:B--2---:R-:W-:-:S04]  /*01c0*/  UISETP.NE.U32.AND UP0, UPT, UR6, URZ, UPT ;  /* 0x000000ff0600728c */ /* 0x004fc8000bf05070 */
[----:B------:R-:W-:-:S09]  /*01d0*/  UISETP.NE.AND.EX UP0, UPT, UR7, URZ, UPT, UP0 ;  /* 0x000000ff0700728c */ /* 0x000fd2000bf05300 */
[----:B------:R-:W-:Y:S05]  /*01e0*/  BRA.U !UP0, `(.L_x_3) ;  /* 0x00000001080c7547 */ /* 0x000fea000b800000 */
[----:B-1----:R-:W1:Y:S02]  /*01f0*/  LDC.64 R2, c[0x0][0x8a8] ;  /* 0x00022a00ff027b82 */ /* 0x002e640000000a00 */
[----:B-1----:R2:W5:Y:S01]  /*0200*/  LDG.E R47, desc[UR46][R2.64] ;  /* 0x0000002e022f7981 */ /* 0x002562000c1e1900 */
[----:B------:R-:W-:Y:S05]  /*0210*/  BRA `(.L_x_2) ;  /* 0x0000000000087947 */ /* 0x000fea0003800000 */
.L_x_3:
[----:B------:R-:W2:Y:S02]  /*0220*/  LDCU UR6, c[0x0][0x8a0] ;  /* 0x00011400ff0677ac */ /* 0x000ea40008000800 */
[----:B--2---:R-:W-:Y:S02]  /*0230*/  MOV R47, UR6 ;  /* 0x00000006002f7c02 */ /* 0x004fe40008000f00 */
.L_x_2:
[----:B------:R-:W-:Y:S01]  /*0240*/  IMAD.U32 R0, RZ, RZ, UR8 ;  /* 0x00000008ff007e24 */ /* 0x000fe2000f8e00ff */
[----:B------:R-:W-:Y:S04]  /*0250*/  BSSY.RECONVERGENT B0, `(.L_x_4) ;  /* 0x000000c000007945 */ /* 0x000fe80003800200 */
[C---:B------:R-:W-:Y:S02]  /*0260*/  ISETP.NE.OR P1, PT, R0.reuse, 0x1, !P5 ;  /* 0x000000010000780c */ /* 0x040fe40006f25670 */
[----:B------:R-:W-:-:S11]  /*0270*/  ISETP.NE.OR P0, PT, R0, 0x3, !P5 ;  /* 0x000000030000780c */ /* 0x000fd60006f05670 */
[----:B------:R-:W-:Y:S05]  /*0280*/  @P1 BRA `(.L_x_5) ;  /* 0x0000000000201947 */ /* 0x000fea0003800000 */
[----:B------:R-:W3:Y:S02]  /*0290*/  LDCU.64 UR6, c[0x0][0x348] ;  /* 0x00006900ff0677ac */ /* 0x000ee40008000a00 */
[----:B---3--:R-:W-:Y:S02]  /*02a0*/  UIADD3 UR10, UP1, UPT, UR6, 0x80, URZ ;  /* 0x00000080060a7890 */ /* 0x008fe4000ff3e0ff */
[----:B------:R-:W-:Y:S02]  /*02b0*/  UIADD3 UR6, UP0, UPT, UR6, 0x180, URZ ;  /* 0x0000018006067890 */ /* 0x000fe4000ff1e0ff */
[----:B------:R-:W-:Y:S02]  /*02c0*/  UIADD3.X UR11, UPT, UPT, URZ, UR7, URZ, UP1, !UPT ;  /* 0x00000007ff0b7290 */ /* 0x000fe40008ffe4ff */
[----:B------:R-:W-:-:S07]  /*02d0*/  UIADD3.X UR7, UPT, UPT, URZ, UR7, URZ, UP0, !UPT ;  /* 0x00000007ff077290 */ /* 0x000fce00087fe4ff */
[----:B------:R3:W-:Y:S02]  /*02e0*/  UTMACCTL.PF [UR10] ;  /* 0x000000000a0079b9 */ /* 0x0007e40008040000 */
[----:B------:R3:W-:Y:S02]  /*02f0*/  UTMACCTL.PF [UR6] ;  /* 0x00000000060079b9 */ /* 0x0007e40008040000 */
[----:B---3--:R-:W-:Y:S01]  /*0300*/  NOP ;  /* 0x0000000000007918 */ /* 0x008fe20000000000 */
.L_x_5:
[----:B------:R-:W-:Y:S05]  /*0310*/  BSYNC.RECONVERGENT B0 ;  /* 0x0000000000007941 */ /* 0x000fea0003800200 */
.L_x_4:
[----:B------:R-:W-:Y:S04]  /*0320*/  BSSY.RECONVERGENT B0, `(.L_x_6) ;  /* 0x000000a000007945 */ /* 0x000fe80003800200 */
        /* <DEDUP_REMOVED lines=9> */
.L_x_7:
[----:B------:R-:W-:Y:S05]  /*03c0*/  BSYNC.RECONVERGENT B0 ;  /* 0x0000000000007941 */ /* 0x000fea0003800200 */
.L_x_6:
[----:B------:R-:W3:Y:S01]  /*03d0*/  LDCU.64 UR6, c[0x0][0x888] ;  /* 0x00011100ff0677ac */ /* 0x000ee20008000a00 */
[----:B------:R-:W-:Y:S02]  /*03e0*/  UISETP.EQ.U32.AND UP1, UPT, UR4, URZ, UPT ;  /* 0x000000ff0400728c */ /* 0x000fe4000bf22070 */
[----:B------:R-:W-:Y:S02]  /*03f0*/  UPLOP3.LUT UP2, UPT, UPT, UPT, UPT, 0x80, 0x8 ;  /* 0x000000000008789c */ /* 0x000fe40003f4f070 */
[----:B---3--:R-:W-:-:S04]  /*0400*/  UISETP.NE.U32.AND UP0, UPT, UR6, URZ, UPT ;  /* 0x000000ff0600728c */ /* 0x008fc8000bf05070 */
[----:B------:R-:W-:-:S04]  /*0410*/  UISETP.NE.AND.EX UP0, UPT, UR7, URZ, UPT, UP0 ;  /* 0x000000ff0700728c */ /* 0x000fc8000bf05300 */
[----:B------:R-:W-:-:S04]  /*0420*/  UISETP.EQ.OR.EX UP3, UPT, UR5, URZ, !UP0, UP1 ;  /* 0x000000ff0500728c */ /* 0x000fc8000c762710 */
[----:B------:R-:W-:-:S05]  /*0430*/  UP2UR UR53, UPR, URZ, 0x8 ;  /* 0x00000008ff357883 */ /* 0x000fca0008000000 */
[----:B------:R-:W-:Y:S07]  /*0440*/  BRA.U !UP3, `(.L_x_8) ;  /* 0x000000010b207547 */ /* 0x000fee000b800000 */
[----:B------:R-:W-:Y:S01]  /*0450*/  UISETP.NE.U32.AND UP2, UPT, UR4, URZ, UPT ;  /* 0x000000ff0400728c */ /* 0x000fe2000bf45070 */
[----:B-----5:R-:W-:Y:S01]  /*0460*/  FSETP.NEU.AND P0, PT, R49, RZ, PT ;  /* 0x000000ff3100720b */ /* 0x020fe20003f0d000 */
[----:B------:R-:W-:Y:S02]  /*0470*/  USEL UR4, URZ, 0xffffffff, UP0 ;  /* 0xffffffffff047887 */ /* 0x000fe40008000000 */
[----:B------:R-:W-:-:S10]  /*0480*/  UISETP.NE.AND.EX UP2, UPT, UR5, URZ, UPT, UP2 ;  /* 0x000000ff0500728c */ /* 0x000fd4000bf45320 */
[----:B------:R-:W-:Y:S01]  /*0490*/  VOTEU.ANY UP1, P0 ;  /* 0x0000000000ff7886 */ /* 0x000fe20000020100 */
[----:B------:R-:W-:-:S04]  /*04a0*/  @!UP2 USEL UR4, URZ, 0xffffffff, UP1 ;  /* 0xffffffffff04a887 */ /* 0x000fc80008800000 */
[----:B------:R-:W-:-:S04]  /*04b0*/  ULOP3.LUT UR4, UR4, 0x1, URZ, 0xc0, !UPT ;  /* 0x0000000104047892 */ /* 0x000fc8000f8ec0ff */
[----:B------:R-:W-:-:S11]  /*04c0*/  UISETP.NE.U32.AND UP2, UPT, UR4, 0x1, UPT ;  /* 0x000000010400788c */ /* 0x000fd6000bf45070 */
.L_x_8:
[----:B-12---:R-:W1:Y:S01]  /*04d0*/  SHFL.IDX PT, R2, R92, RZ, 0x1f ;  /* 0x00001fff5c027589 */ /* 0x006e6200000e0000 */
[----:B------:R-:W-:-:S04]  /*04e0*/  UISETP.NE.AND UP1, UPT, UR8, 0x2, UPT ;  /* 0x000000020800788c */ /* 0x000fc8000bf25270 */
[----:B------:R-:W-:Y:S01]  /*04f0*/  USEL UR6, URZ, 0x1, UP1 ;  /* 0x00000001ff067887 */ /* 0x000fe20008800000 */
[----:B-1----:R-:W-:-:S13]  /*0500*/  ISETP.NE.AND P0, PT, R2, RZ, PT ;  /* 0x000000ff0200720c */ /* 0x002fda0003f05270 */
[----:B------:R-:W-:Y:S05]  /*0510*/  @P0 BRA `(.L_x_9) ;  /* 0x0000000000680947 */ /* 0x000fea0003800000 */
[----:B------:R-:W1:Y:S01]  /*0520*/  S2UR UR5, SR_CgaCtaId ;  /* 0x00000000000579c3 */ /* 0x000e620000008800 */
[----:B------:R-:W-:Y:S01]  /*0530*/  UMOV UR7, 0x400 ;  /* 0x0000040000077882 */ /* 0x000fe20000000000 */
[----:B------:R-:W-:Y:S01]  /*0540*/  UMOV UR4, 0x1 ;  /* 0x0000000100047882 */ /* 0x000fe20000000000 */
[----:B------:R-:W-:Y:S01]  /*0550*/  ELECT P0, URZ, PT ;  /* 0x0000000000ff782f */ /* 0x000fe20003800000 */
[----:B------:R-:W-:-:S04]  /*0560*/  UIADD3 UR10, UPT, UPT, -UR4, 0x100000, URZ ;  /* 0x00100000040a7890 */ /* 0x000fc8000fffe1ff */
[----:B------:R-:W-:Y:S02]  /*0570*/  USHF.L.U32 UR11, UR10, 0xb, URZ ;  /* 0x0000000b0a0b7899 */ /* 0x000fe400080006ff */
[----:B------:R-:W-:Y:S02]  /*0580*/  USHF.L.U32 UR10, UR10, 0x1, URZ ;  /* 0x000000010a0a7899 */ /* 0x000fe400080006ff */
[----:B-1----:R-:W-:Y:S01]  /*0590*/  ULEA UR5, UR5, UR7, 0x18 ;  /* 0x0000000705057291 */ /* 0x002fe2000f8ec0ff */
[----:B------:R-:W1:Y:S11]  /*05a0*/  FENCE.VIEW.ASYNC.S ;  /* 0x00000000000073c6 */ /* 0x000e760000000000 */
[----:B-1----:R1:W2:Y:S01]  /*05b0*/  SYNCS.EXCH.64 URZ, [UR5], UR10 ;  /* 0x0000000a05ff75b2 */ /* 0x0022a20008000100 */
[----:B------:R1:W3:Y:S01]  /*05c0*/  SYNCS.EXCH.64 URZ, [UR5+0x40], UR10 ;  /* 0x0000400a05ff75b2 */ /* 0x0002e20008000100 */
[----:B------:R1:W4:Y:S01]  /*05d0*/  SYNCS.EXCH.64 URZ, [UR5+0x8], UR10 ;  /* 0x0000080a05ff75b2 */ /* 0x0003220008000100 */
[----:B------:R1:W1:Y:S01]  /*05e0*/  SYNCS.EXCH.64 URZ, [UR5+0x48], UR10 ;  /* 0x0000480a05ff75b2 */ /* 0x0002620008000100 */
        /* <DEDUP_REMOVED lines=12> */
[----:B------:R-:W-:Y:S01]  /*06b0*/  NOP ;  /* 0x0000000000007918 */ /* 0x000fe20000000000 */
.L_x_9:
[----:B------:R-:W2:Y:S01]  /*06c0*/  SHFL.IDX PT, R2, R92, RZ, 0x1f ;  /* 0x00001fff5c027589 */ /* 0x000ea200000e0000 */
[----:B------:R-:W-:Y:S01]  /*06d0*/  NOP ;  /* 0x0000000000007918 */ /* 0x000fe20000000000 */
[----:B--2---:R-:W-:-:S13]  /*06e0*/  ISETP.NE.AND P0, PT, R2, 0x1, PT ;  /* 0x000000010200780c */ /* 0x004fda0003f05270 */
[----:B------:R-:W-:Y:S05]  /*06f0*/  @P0 BRA `(.L_x_10) ;  /* 0x0000000000500947 */ /* 0x000fea0003800000 */
[----:B------:R-:W2:Y:S01]  /*0700*/  S2UR UR7, SR_CgaCtaId ;  /* 0x00000000000779c3 */ /* 0x000ea20000008800 */
[----:B------:R-:W-:Y:S01]  /*0710*/  UMOV UR9, 0x400 ;  /* 0x0000040000097882 */ /* 0x000fe20000000000 */
[----:B-1----:R-:W-:Y:S01]  /*0720*/  UMOV UR5, 0x20 ;  /* 0x0000002000057882 */ /* 0x002fe20000000000 */
[----:B------:R-:W-:Y:S01]  /*0730*/  UMOV UR4, 0x80 ;  /* 0x0000008000047882 */ /* 0x000fe20000000000 */
[----:B------:R-:W-:-:S04]  /*0740*/  UIADD3 UR10, UPT, UPT, -UR5, 0x100000, URZ ;  /* 0x00100000050a7890 */ /* 0x000fc8000fffe1ff */
[----:B------:R-:W-:Y:S02]  /*0750*/  USHF.L.U32 UR11, UR10, 0xb, URZ ;  /* 0x0000000b0a0b7899 */ /* 0x000fe400080006ff */
[----:B------:R-:W-:Y:S02]  /*0760*/  USHF.L.U32 UR10, UR10, 0x1, URZ ;  /* 0x000000010a0a7899 */ /* 0x000fe400080006ff */
[----:B------:R-:W-:-:S04]  /*0770*/  UIADD3 UR4, UPT, UPT, -UR4, 0x100000, URZ ;  /* 0x0010000004047890 */ /* 0x000fc8000fffe1ff */
[----:B------:R-:W-:Y:S02]  /*0780*/  USHF.L.U32 UR5, UR4, 0xb, URZ ;  /* 0x0000000b04057899 */ /* 0x000fe400080006ff */
[----:B------:R-:W-:Y:S01]  /*0790*/  USHF.L.U32 UR4, UR4, 0x1, URZ ;  /* 0x0000000104047899 */ /* 0x000fe200080006ff */
[----:B------:R-:W-:Y:S01]  /*07a0*/  ELECT P0, URZ, PT ;  /* 0x0000000000ff782f */ /* 0x000fe20003800000 */
[----:B--2---:R-:W-:Y:S01]  /*07b0*/  ULEA UR7, UR7, UR9, 0x18 ;  /* 0x0000000907077291 */ /* 0x004fe2000f8ec0ff */
[----:B------:R-:W1:Y:S11]  /*07c0*/  FENCE.VIEW.ASYNC.S ;  /* 0x00000000000073c6 */ /* 0x000e760000000000 */
[----:B-1----:R2:W1:Y:S01]  /*07d0*/  SYNCS.EXCH.64 URZ, [UR7+0x80], UR10 ;  /* 0x0000800a07ff75b2 */ /* 0x0024620008000100 */
[----:B------:R2:W1:Y:S01]  /*07e0*/  SYNCS.EXCH.64 URZ, [UR7+0x98], UR4 ;  /* 0x0000980407ff75b2 */ /* 0x0004620008000100 */
[----:B------:R2:W1:Y:S01]  /*07f0*/  SYNCS.EXCH.64 URZ, [UR7+0x88], UR10 ;  /* 0x0000880a07ff75b2 */ /* 0x0004620008000100 */
[----:B------:R2:W1:Y:S01]  /*0800*/  SYNCS.EXCH.64 URZ, [UR7+0xa0], UR4 ;  /* 0x0000a00407ff75b2 */ /* 0x0004620008000100 */
[----:B------:R2:W1:Y:S01]  /*0810*/  SYNCS.EXCH.64 URZ, [UR7+0x90], UR10 ;  /* 0x0000900a07ff75b2 */ /* 0x0004620008000100 */
[----:B------:R2:W1:Y:S02]  /*0820*/  SYNCS.EXCH.64 URZ, [UR7+0xa8], UR4 ;  /* 0x0000a80407ff75b2 */ /* 0x0004640008000100 */
[----:B--2---:R-:W-:Y:S01]  /*0830*/  NOP ;  /* 0x0000000000007918 */ /* 0x004fe20000000000 */
.L_x_10:
[----:B------:R-:W2:Y:S01]  /*0840*/  SHFL.IDX PT, R2, R92, RZ, 0x1f ;  /* 0x00001fff5c027589 */ /* 0x000ea200000e0000 */
[----:B------:R-:W-:Y:S01]  /*0850*/  NOP ;  /* 0x0000000000007918 */ /* 0x000fe20000000000 */
[----:B--2---:R-:W-:-:S13]  /*0860*/  ISETP.NE.AND P0, PT, R2, 0x3, PT ;  /* 0x000000030200780c */ /* 0x004fda0003f05270 */
[----:B------:R-:W-:Y:S05]  /*0870*/  @P0 BRA `(.L_x_11) ;  /* 0x0000000000300947 */ /* 0x000fea0003800000 */
[----:B-1----:R-:W1:Y:S01]  /*0880*/  S2UR UR5, SR_CgaCtaId ;  /* 0x00000000000579c3 */ /* 0x002e620000008800 */
        /* <DEDUP_REMOVED lines=8> */
[----:B-1----:R2:W1:Y:S01]  /*0910*/  SYNCS.EXCH.64 URZ, [UR5+0xb0], UR10 ;  /* 0x0000b00a05ff75b2 */ /* 0x0024620008000100 */
[----:B------:R2:W1:Y:S02]  /*0920*/  SYNCS.EXCH.64 URZ, [UR5+0xb8], UR10 ;  /* 0x0000b80a05ff75b2 */ /* 0x0004640008000100 */
[----:B--2---:R-:W-:Y:S01]  /*0930*/  NOP ;  /* 0x0000000000007918 */ /* 0x004fe20000000000 */
.L_x_11:
[----:B------:R-:W2:Y:S01]  /*0940*/  SHFL.IDX PT, R2, R92, RZ, 0x1f ;  /* 0x00001fff5c027589 */ /* 0x000ea200000e0000 */
[----:B------:R-:W-:Y:S01]  /*0950*/  NOP ;  /* 0x0000000000007918 */ /* 0x000fe20000000000 */
[----:B--2---:R-:W-:-:S13]  /*0960*/  ISETP.NE.AND P0, PT, R2, 0x4, PT ;  /* 0x000000040200780c */ /* 0x004fda0003f05270 */
[----:B------:R-:W-:Y:S05]  /*0970*/  @P0 BRA `(.L_x_12) ;  /* 0x00000000004c0947 */ /* 0x000fea0003800000 */
[----:B-1----:R-:W1:Y:S01]  /*0980*/  S2UR UR5, SR_CgaCtaId ;  /* 0x00000000000579c3 */ /* 0x002e620000008800 */
[----:B------:R-:W-:Y:S01]  /*0990*/  UMOV UR9, 0x100 ;  /* 0x0000010000097882 */ /* 0x000fe20000000000 */
[----:B------:R-:W-:Y:S01]  /*09a0*/  UMOV UR7, 0x400 ;  /* 0x0000040000077882 */ /* 0x000fe20000000000 */
[----:B------:R-:W-:Y:S01]  /*09b0*/  USEL UR9, UR9, 0xe0, UP2 ;  /* 0x000000e009097887 */ /* 0x000fe20009000000 */
[----:B------:R-:W-:Y:S01]  /*09c0*/  UMOV UR4, 0x1 ;  /* 0x0000000100047882 */ /* 0x000fe20000000000 */
[----:B------:R-:W-:Y:S01]  /*09d0*/  ELECT P0, URZ, PT ;  /* 0x0000000000ff782f */ /* 0x000fe20003800000 */
[----:B------:R-:W-:-:S04]  /*09e0*/  UIADD3 UR10, UPT, UPT, -UR4, 0x100000, URZ ;  /* 0x00100000040a7890 */ /* 0x000fc8000fffe1ff */
[----:B------:R-:W-:Y:S02]  /*09f0*/  USHF.L.U32 UR11, UR10, 0xb, URZ ;  /* 0x0000000b0a0b7899 */ /* 0x000fe400080006ff */
[----:B------:R-:W-:Y:S02]  /*0a00*/  USHF.L.U32 UR10, UR10, 0x1, URZ ;  /* 0x000000010a0a7899 */ /* 0x000fe400080006ff */
[----:B------:R-:W-:-:S04]  /*0a10*/  UIADD3 UR12, UPT, UPT, -UR9, 0x100000, URZ ;  /* 0x00100000090c7890 */ /* 0x000fc8000fffe1ff */
[----:B------:R-:W-:Y:S02]  /*0a20*/  USHF.L.U32 UR13, UR12, 0xb, URZ ;  /* 0x0000000b0c0d7899 */ /* 0x000fe400080006ff */
[----:B------:R-:W-:Y:S02]  /*0a30*/  USHF.L.U32 UR12, UR12, 0x1, URZ ;  /* 0x000000010c0c7899 */ /* 0x000fe400080006ff */
[----:B-1----:R-:W-:Y:S01]  /*0a40*/  ULEA UR5, UR5, UR7, 0x18 ;  /* 0x0000000705057291 */ /* 0x002fe2000f8ec0ff */
[----:B------:R-:W1:Y:S11]  /*0a50*/  FENCE.VIEW.ASYNC.S ;  /* 0x00000000000073c6 */ /* 0x000e760000000000 */
[----:B-1----:R2:W1:Y:S01]  /*0a60*/  SYNCS.EXCH.64 URZ, [UR5+0xc0], UR10 ;  /* 0x0000c00a05ff75b2 */ /* 0x0024620008000100 */
[----:B------:R2:W1:Y:S01]  /*0a70*/  SYNCS.EXCH.64 URZ, [UR5+0xd0], UR12 ;  /* 0x0000d00c05ff75b2 */ /* 0x0004620008000100 */
[----:B------:R2:W1:Y:S01]  /*0a80*/  SYNCS.EXCH.64 URZ, [UR5+0xc8], UR10 ;  /* 0x0000c80a05ff75b2 */ /* 0x0004620008000100 */
[----:B------:R2:W1:Y:S02]  /*0a90*/  SYNCS.EXCH.64 URZ, [UR5+0xd8], UR12 ;  /* 0x0000d80c05ff75b2 */ /* 0x0004640008000100 */
[----:B--2---:R-:W-:Y:S01]  /*0aa0*/  NOP ;  /* 0x0000000000007918 */ /* 0x004fe20000000000 */
.L_x_12:
        /* <DEDUP_REMOVED lines=22> */
[----:B------:R2:W1:Y:S01]  /*0c10*/  SYNCS.EXCH.64 URZ, [UR7+0x110], UR4 ;  /* 0x0001100407ff75b2 */ /* 0x0004620008000100 */
[----:B------:R2:W1:Y:S01]  /*0c20*/  SYNCS.EXCH.64 URZ, [UR7+0xf8], UR10 ;  /* 0x0000f80a07ff75b2 */ /* 0x0004620008000100 */
[----:B------:R2:W1:Y:S02]  /*0c30*/  SYNCS.EXCH.64 URZ, [UR7+0x118], UR4 ;  /* 0x0001180407ff75b2 */ /* 0x0004640008000100 */
[----:B--2---:R-:W-:Y:S01]  /*0c40*/  NOP ;  /* 0x0000000000007918 */ /* 0x004fe20000000000 */
.L_x_13:
        /* <DEDUP_REMOVED lines=18> */
.L_x_14:
[----:B-1----:R-:W1:Y:S01]  /*0d70*/  S2UR UR5, SR_CTAID.X ;  /* 0x00000000000579c3 */ /* 0x002e620000002500 */
[----:B------:R-:W-:-:S05]  /*0d80*/  CS2R.32 R87, SR_CgaSize ;  /* 0x0000000000577805 */ /* 0x000fca0000008a00 */
[----:B------:R-:W-:-:S05]  /*0d90*/  IMAD R87, R87, -0xa0, RZ ;  /* 0xffffff6057577824 */ /* 0x000fca00078e02ff */
[----:B------:R-:W-:-:S14]  /*0da0*/  R2UR UR9, R87 ;  /* 0x00000000570972ca */ /* 0x000fdc00000e0000 */
[----:B------:R-:W2:Y:S01]  /*0db0*/  LDCU UR9, c[0x0][UR9+0x2b0] ;  /* 0x00005600090977ac */ /* 0x000ea20008000800 */
[----:B------:R-:W-:Y:S01]  /*0dc0*/  NOP ;  /* 0x0000000000007918 */ /* 0x000fe20000000000 */
[----:B------:R-:W-:-:S05]  /*0dd0*/  CS2R.32 R87, SR_CgaSize ;  /* 0x0000000000577805 */ /* 0x000fca0000008a00 */
[----:B------:R-:W-:-:S05]  /*0de0*/  IMAD R87, R87, -0xa0, RZ ;  /* 0xffffff6057577824 */ /* 0x000fca00078e02ff */
[----:B------:R-:W-:-:S14]  /*0df0*/  R2UR UR7, R87 ;  /* 0x00000000570772ca */ /* 0x000fdc00000e0000 */
[----:B------:R-:W3:Y:S01]  /*0e00*/  LDCU UR7, c[0x0][UR7+0x2b4] ;  /* 0x00005680070777ac */ /* 0x000ee20008000800 */
[----:B------:R-:W4:Y:S08]  /*0e10*/  S2UR UR4, SR_CTAID.Y ;  /* 0x00000000000479c3 */ /* 0x000f300000002600 */
[----:B------:R-:W3:Y:S01]  /*0e20*/  LDC R10, c[0x0][0xb24] ;  /* 0x0002c900ff0a7b82 */ /* 0x000ee20000000800 */
[----:B-1----:R-:W-:-:S02]  /*0e30*/  I2FP.F32.U32 R87, UR5 ;  /* 0x0000000500577c45 */ /* 0x002fc40008201000 */
[----:B------:R-:W-:-:S05]  /*0e40*/  CS2R.32 R3, SR_CgaSize ;  /* 0x0000000000037805 */ /* 0x000fca0000008a00 */
[----:B------:R-:W-:-:S06]  /*0e50*/  IMAD R3, R3, -0xa0, RZ ;  /* 0xffffff6003037824 */ /* 0x000fcc00078e02ff */
[----:B------:R-:W1:Y:S01]  /*0e60*/  LDC R3, c[0x0][R3+0x2a0] ;  /* 0x0000a80003037b82 */ /* 0x000e620000000800 */
[----:B------:R-:W-:Y:S01]  /*0e70*/  MOV R15, UR5 ;  /* 0x00000005000f7c02 */ /* 0x000fe20008000f00 */
[----:B--2---:R-:W-:Y:S01]  /*0e80*/  FMUL R87, R87, UR9 ;  /* 0x0000000957577c20 */ /* 0x004fe20008400000 */
[----:B----4-:R-:W-:Y:S02]  /*0e90*/  I2FP.F32.U32 R86, UR4 ;  /* 0x0000000400567c45 */ /* 0x010fe40008201000 */
[----:B------:R-:W-:-:S05]  /*0ea0*/  CS2R.32 R2, SR_CgaSize ;  /* 0x0000000000027805 */ /* 0x000fca0000008a00 */
[----:B------:R-:W-:-:S06]  /*0eb0*/  IMAD R2, R2, -0xa0, RZ ;  /* 0xffffff6002027824 */ /* 0x000fcc00078e02ff */
[----:B------:R-:W2:Y:S01]  /*0ec0*/  LDC R2, c[0x0][R2+0x2a4] ;  /* 0x0000a90002027b82 */ /* 0x000ea20000000800 */
[----:B------:R-:W-:Y:S01]  /*0ed0*/  MOV R14, UR4 ;  /* 0x00000004000e7c02 */ /* 0x000fe20008000f00 */
[----:B------:R-:W4:Y:S01]  /*0ee0*/  F2I.U32.TRUNC.NTZ R87, R87 ;  /* 0x0000005700577305 */ /* 0x000f22000020f000 */
[----:B---3--:R-:W-:-:S05]  /*0ef0*/  FMUL R86, R86, UR7 ;  /* 0x0000000756567c20 */ /* 0x008fca0008400000 */
[----:B------:R-:W-:Y:S01]  /*0f00*/  BAR.SYNC.DEFER_BLOCKING 0x0 ;  /* 0x0000000000007b1d */ /* 0x000fe20000010000 */
[----:B------:R-:W-:-:S05]  /*0f10*/  ISETP.GE.AND P0, PT, R10, 0x1, PT ;  /* 0x000000010a00780c */ /* 0x000fca0003f06270 */
[----:B------:R-:W3:Y:S02]  /*0f20*/  F2I.U32.TRUNC.NTZ R86, R86 ;  /* 0x0000005600567305 */ /* 0x000ee4000020f000 */
[----:B------:R-:W2:Y:S01]  /*0f30*/  S2UR UR36, SR_CTAID.Z ;  /* 0x00000000002479c3 */ /* 0x000ea20000002700 */
[----:B----4-:R-:W-:-:S05]  /*0f40*/  IADD3 R87, PT, PT, -R87, RZ, RZ ;  /* 0x000000ff57577210 */ /* 0x010fca0007ffe1ff */
[----:B-1----:R-:W-:Y:S01]  /*0f50*/  IMAD R87, R3, R87, UR5 ;  /* 0x0000000503577e24 */ /* 0x002fe2000f8e0257 */
[----:B---3--:R-:W-:-:S05]  /*0f60*/  IADD3 R86, PT, PT, -R86, RZ, RZ ;  /* 0x000000ff56567210 */ /* 0x008fca0007ffe1ff */
[----:B--2---:R-:W-:Y:S01]  /*0f70*/  IMAD R86, R2, R86, UR4 ;  /* 0x0000000402567e24 */ /* 0x004fe2000f8e0256 */
[----:B------:R-:W-:Y:S06]  /*0f80*/  @!P0 BRA `(.L_x_15) ;  /* 0x0000000000b88947 */ /* 0x000fec0003800000 */
[----:B------:R-:W1:Y:S01]  /*0f90*/  LDC.64 R4, c[0x0][0xb18] ;  /* 0x0002c600ff047b82 */ /* 0x000e620000000a00 */
[----:B------:R-:W-:-:S07]  /*0fa0*/  ISETP.NE.AND P0, PT, R10, 0x1, PT ;  /* 0x000000010a00780c */ /* 0x000fce0003f05270 */
[----:B------:R-:W2:Y:S08]  /*0fb0*/  LDC R9, c[0x0][0xb0c] ;  /* 0x0002c300ff097b82 */ /* 0x000eb00000000800 */
[----:B------:R-:W3:Y:S08]  /*0fc0*/  LDC R12, c[0x0][0x370] ;  /* 0x0000dc00ff0c7b82 */ /* 0x000ef00000000800 */
[----:B------:R-:W4:Y:S01]  /*0fd0*/  LDC R11, c[0x0][0x374] ;  /* 0x0000dd00ff0b7b82 */ /* 0x000f220000000800 */
[----:B-1----:R-:W-:-:S07]  /*0fe0*/  ISETP.NE.AND P1, PT, R4, 0x1, PT ;  /* 0x000000010400780c */ /* 0x002fce0003f25270 */
[----:B------:R-:W3:Y:S01]  /*0ff0*/  LDC.64 R6, c[0x0][0xb10] ;  /* 0x0002c400ff067b82 */ /* 0x000ee20000000a00 */
[----:B--2---:R-:W-:-:S07]  /*1000*/  ISETP.NE.AND P2, PT, R9, 0x1, PT ;  /* 0x000000010900780c */ /* 0x004fce0003f45270 */
[----:B------:R-:W1:Y:S08]  /*1010*/  LDC R8, c[0x0][0xb20] ;  /* 0x0002c800ff087b82 */ /* 0x000e700000000800 */
[----:B------:R-:W2:Y:S01]  /*1020*/  LDC.64 R2, c[0x0][0xb28] ;  /* 0x0002ca00ff027b82 */ /* 0x000ea20000000a00 */
[----:B----4-:R-:W-:-:S04]  /*1030*/  IMAD.HI.U32 R13, R11, R5, RZ ;  /* 0x000000050b0d7227 */ /* 0x010fc800078e00ff */
[----:B------:R-:W-:-:S04]  /*1040*/  IMAD.HI.U32 R5, R14, R5, RZ ;  /* 0x000000050e057227 */ /* 0x000fc800078e00ff */
[----:B---3--:R-:W-:-:S05]  /*1050*/  IMAD.HI.U32 R16, R12, R6, RZ ;  /* 0x000000060c107227 */ /* 0x008fca00078e00ff */
[-C--:B------:R-:W-:Y:S01]  /*1060*/  @P2 SHF.R.U32.HI R12, RZ, R7.reuse, R16 ;  /* 0x00000007ff0c2219 */ /* 0x080fe20000011610 */
[----:B------:R-:W-:Y:S01]  /*1070*/  IMAD.HI.U32 R16, R15, R6, RZ ;  /* 0x000000060f107227 */ /* 0x000fe200078e00ff */
[-C--:B-1----:R-:W-:Y:S02]  /*1080*/  @P1 SHF.R.U32.HI R11, RZ, R8.reuse, R13 ;  /* 0x00000008ff0b1219 */ /* 0x082fe4000001160d */
[----:B------:R-:W-:Y:S02]  /*1090*/  SHF.R.U32.HI R5, RZ, R8, R5 ;  /* 0x00000008ff057219 */ /* 0x000fe40000011605 */
[----:B------:R-:W-:Y:S02]  /*10a0*/  SHF.R.U32.HI R16, RZ, R7, R16 ;  /* 0x00000007ff107219 */ /* 0x000fe40000011610 */
[----:B------:R-:W-:Y:S01]  /*10b0*/  SEL R5, R14, R5, !P1 ;  /* 0x000000050e057207 */ /* 0x000fe20004800000 */
[----:B--2---:R-:W-:Y:S01]  /*10c0*/  IMAD.HI.U32 R13, R11, R2, RZ ;  /* 0x000000020b0d7227 */ /* 0x004fe200078e00ff */
[----:B------:R-:W-:-:S03]  /*10d0*/  SEL R16, R15, R16, !P2 ;  /* 0x000000100f107207 */ /* 0x000fc60005000000 */
[----:B------:R-:W-:Y:S01]  /*10e0*/  IMAD.HI.U32 R6, R12, R2, RZ ;  /* 0x000000020c067227 */ /* 0x000fe200078e00ff */
[----:B------:R-:W-:-:S04]  /*10f0*/  @P0 SHF.R.U32.HI R11, RZ, R3, R13 ;  /* 0x00000003ff0b0219 */ /* 0x000fc8000001160d */
[----:B------:R-:W-:Y:S01]  /*1100*/  @P0 SHF.R.U32.HI R12, RZ, R3, R6 ;  /* 0x00000003ff0c0219 */ /* 0x000fe20000011606 */
[----:B------:R-:W-:-:S04]  /*1110*/  IMAD R11, R11, R10, RZ ;  /* 0x0000000a0b0b7224 */ /* 0x000fc800078e02ff */
[----:B------:R-:W-:Y:S01]  /*1120*/  IMAD R6, R12, R10, RZ ;  /* 0x0000000a0c067224 */ /* 0x000fe200078e02ff */
[----:B------:R-:W-:-:S04]  /*1130*/  ISETP.GE.AND P1, PT, R5, R11, PT ;  /* 0x0000000b0500720c */ /* 0x000fc80003f26270 */
[----:B------:R-:W-:Y:S01]  /*1140*/  ISETP.GE.OR P1, PT, R16, R6, P1 ;  /* 0x000000061000720c */ /* 0x000fe20000f26670 */
[----:B------:R-:W-:-:S05]  /*1150*/  IMAD.HI.U32 R6, R5, R2, RZ ;  /* 0x0000000205067227 */ /* 0x000fca00078e00ff */
[----:B------:R-:W-:-:S04]  /*1160*/  SHF.R.U32.HI R6, RZ, R3, R6 ;  /* 0x00000003ff067219 */ /* 0x000fc80000011606 */
[----:B------:R-:W-:-:S03]  /*1170*/  SEL R6, R5, R6, !P0 ;  /* 0x0000000605067207 */ /* 0x000fc60004000000 */
[----:B------:R-:W-:Y:S01]  /*1180*/  @!P1 IMAD.HI.U32 R7, R16, R2, RZ ;  /* 0x0000000210079227 */ /* 0x000fe200078e00ff */
[----:B------:R-:W-:-:S04]  /*1190*/  IADD3 R2, PT, PT, -R6, RZ, RZ ;  /* 0x000000ff06027210 */ /* 0x000fc80007ffe1ff */
[----:B------:R-:W-:Y:S01]  /*11a0*/  @!P1 SHF.R.U32.HI R3, RZ, R3, R7 ;  /* 0x00000003ff039219 */ /* 0x000fe20000011607 */
[----:B------:R-:W-:Y:S01]  /*11b0*/  IMAD R2, R10, R2, R5 ;  /* 0x000000020a027224 */ /* 0x000fe200078e0205 */
[----:B------:R-:W-:Y:S02]  /*11c0*/  IADD3 R7, PT, PT, -R5, RZ, RZ ;  /* 0x000000ff05077210 */ /* 0x000fe40007ffe1ff */
[----:B------:R-:W-:-:S03]  /*11d0*/  @!P1 SEL R3, R16, R3, !P0 ;  /* 0x0000000310039207 */ /* 0x000fc60004000000 */
[----:B------:R-:W-:Y:S02]  /*11e0*/  IMAD R7, R4, R7, R14 ;  /* 0x0000000704077224 */ /* 0x000fe400078e020e */
[--C-:B------:R-:W-:Y:S02]  /*11f0*/  @!P1 IMAD.IADD R6, R6, 0x1, -R3.reuse ;  /* 0x0000000106069824 */ /* 0x100fe400078e0a03 */
[----:B------:R-:W-:Y:S01]  /*1200*/  @!P1 IMAD R3, R2, R12, R3 ;  /* 0x0000000c02039224 */ /* 0x000fe200078e0203 */
[----:B------:R-:W-:Y:S01]  /*1210*/  IADD3 R2, PT, PT, -R16, RZ, RZ ;  /* 0x000000ff10027210 */ /* 0x000fe20007ffe1ff */
[----:B------:R-:W-:Y:S02]  /*1220*/  @!P1 IMAD R5, R6, R10, R16 ;  /* 0x0000000a06059224 */ /* 0x000fe400078e0210 */
[----:B------:R-:W-:Y:S02]  /*1230*/  @!P1 IMAD.MOV.U32 R16, RZ, RZ, R3 ;  /* 0x000000ffff109224 */ /* 0x000fe400078e0003 */
[----:B------:R-:W-:-:S02]  /*1240*/  IMAD R2, R9, R2, R15 ;  /* 0x0000000209027224 */ /* 0x000fc400078e020f */
[----:B------:R-:W-:Y:S02]  /*1250*/  IMAD R14, R5, R4, R7 ;  /* 0x00000004050e7224 */ /* 0x000fe400078e0207 */
[----:B------:R-:W-:Y:S02]  /*1260*/  IMAD R15, R16, R9, R2 ;  /* 0x00000009100f7224 */ /* 0x000fe400078e0202 */
.L_x_15:
[----:B------:R-:W1:Y:S01]  /*1270*/  LDCU UR4, c[0x0][0xb30] ;  /* 0x00016600ff0477ac */ /* 0x000e620008000800 */
[----:B------:R-:W2:Y:S08]  /*1280*/  S2UR UR37, SR_CgaCtaId ;  /* 0x00000000002579c3 */ /* 0x000eb00000008800 */
[----:B------:R-:W3:Y:S01]  /*1290*/  LDC R40, c[0x0][0xb24] ;  /* 0x0002c900ff287b82 */ /* 0x000ee20000000800 */
[----:B-1----:R-:W-:-:S09]  /*12a0*/  UISETP.NE.AND UP1, UPT, UR4, 0x1, UPT ;  /* 0x000000010400788c */ /* 0x002fd2000bf25270 */
[----:B--2---:R-:W-:Y:S05]  /*12b0*/  BRA.U UP1, `(.L_x_16) ;  /* 0x0000000101407547 */ /* 0x004fea000b800000 */
[----:B------:R-:W1:Y:S08]  /*12c0*/  LDC.64 R4, c[0x0][0xb10] ;  /* 0x0002c400ff047b82 */ /* 0x000e700000000a00 */
[----:B------:R-:W2:Y:S08]  /*12d0*/  LDC.64 R2, c[0x0][0xb18] ;  /* 0x0002c600ff027b82 */ /* 0x000eb00000000a00 */
[----:B------:R-:W4:Y:S08]  /*12e0*/  LDC R6, c[0x0][0xb20] ;  /* 0x0002c800ff067b82 */ /* 0x000f300000000800 */
[----:B------:R-:W3:Y:S01]  /*12f0*/  LDC R7, c[0x0][0xb0c] ;  /* 0x0002c300ff077b82 */ /* 0x000ee20000000800 */
[----:B-1----:R-:W-:-:S05]  /*1300*/  IMAD.HI.U32 R4, R15, R4, RZ ;  /* 0x000000040f047227 */ /* 0x002fca00078e00ff */
[----:B------:R-:W-:Y:S01]  /*1310*/  SHF.R.U32.HI R4, RZ, R5, R4 ;  /* 0x00000005ff047219 */ /* 0x000fe20000011604 */
[----:B--2---:R-:W-:Y:S01]  /*1320*/  IMAD.HI.U32 R3, R14, R3, RZ ;  /* 0x000000030e037227 */ /* 0x004fe200078e00ff */
[----:B------:R-:W-:-:S04]  /*1330*/  ISETP.NE.AND P0, PT, R2, 0x1, PT ;  /* 0x000000010200780c */ /* 0x000fc80003f05270 */
[----:B----4-:R-:W-:-:S04]  /*1340*/  SHF.R.U32.HI R3, RZ, R6, R3 ;  /* 0x00000006ff037219 */ /* 0x010fc80000011603 */
[----:B------:R-:W-:Y:S02]  /*1350*/  SEL R3, R14, R3, !P0 ;  /* 0x000000030e037207 */ /* 0x000fe40004000000 */
[----:B---3--:R-:W-:-:S04]  /*1360*/  ISETP.NE.AND P1, PT, R7, 0x1, PT ;  /* 0x000000010700780c */ /* 0x008fc80003f25270 */
[----:B------:R-:W-:-:S05]  /*1370*/  SEL R4, R15, R4, !P1 ;  /* 0x000000040f047207 */ /* 0x000fca0004800000 */
[----:B------:R-:W-:Y:S02]  /*1380*/  IMAD.IADD R5, R3, 0x1, -R4 ;  /* 0x0000000103057824 */ /* 0x000fe400078e0a04 */
[----:B------:R-:W-:Y:S02]  /*1390*/  IMAD.IADD R3, R4, 0x1, -R3 ;  /* 0x0000000104037824 */ /* 0x000fe400078e0a03 */
[----:B------:R-:W-:Y:S02]  /*13a0*/  IMAD R15, R5, R7, R15 ;  /* 0x00000007050f7224 */ /* 0x000fe400078e020f */
[----:B------:R-:W-:-:S07]  /*13b0*/  IMAD R14, R3, R2, R14 ;  /* 0x00000002030e7224 */ /* 0x000fce00078e020e */
.L_x_16:
[----:B------:R-:W-:Y:S01]  /*13c0*/  BAR.SYNC.DEFER_BLOCKING 0x0 ;  /* 0x0000000000007b1d */ /* 0x000fe20000010000 */
[----:B------:R-:W-:Y:S01]  /*13d0*/  UISETP.NE.AND UP1, UPT, UR8, 0x2, UPT ;  /* 0x000000020800788c */ /* 0x000fe2000bf25270 */
[----:B------:R-:W-:Y:S02]  /*13e0*/  ISETP.NE.OR P5, PT, R0, 0x2, !P5 ;  /* 0x000000020000780c */ /* 0x000fe40006fa5670 */
[----:B------:R-:W-:-:S06]  /*13f0*/  LOP3.LUT R2, R93, 0x1f, RZ, 0xc0, !PT ;  /* 0x0000001f5d027812 */ /* 0x000fcc00078ec0ff */
[----:B------:R-:W-:Y:S05]  /*1400*/  BRA.U UP1, `(.L_x_17) ;  /* 0x0000001101ec7547 */ /* 0x000fea000b800000 */
[----:B------:R-:W1:Y:S01]  /*1410*/  LDCU UR13, c[0x0][0x38c] ;  /* 0x00007180ff0d77ac */ /* 0x000e620008000800 */
[----:B------:R-:W2:Y:S01]  /*1420*/  LDC R8, c[0x0][0x370] ;  /* 0x0000dc00ff087b82 */ /* 0x000ea20000000800 */
[----:B------:R-:W-:Y:S01]  /*1430*/  PLOP3.LUT P1, PT, PT, PT, UP2, 0x80, 0x8 ;  /* 0x000000000008781c */ /* 0x000fe20003f2f028 */
[----:B------:R-:W-:Y:S01]  /*1440*/  IMAD.MOV.U32 R17, RZ, RZ, 0x1 ;  /* 0x00000001ff117424 */ /* 0x000fe200078e00ff */
[----:B------:R-:W-:Y:S01]  /*1450*/  ISETP.EQ.OR P4, PT, R2, RZ, P5 ;  /* 0x000000ff0200720c */ /* 0x000fe20002f82670 */
[----:B------:R-:W-:Y:S01]  /*1460*/  IMAD.MOV.U32 R16, RZ, RZ, RZ ;  /* 0x000000ffff107224 */ /* 0x000fe200078e00ff */
[----:B------:R-:W-:Y:S02]  /*1470*/  PLOP3.LUT P1, PT, P1, PT, PT, 0x8, 0x80 ;  /* 0x000000000080781c */ /* 0x000fe40000f2e170 */
[----:B------:R-:W-:Y:S01]  /*1480*/  CS2R R12, SRZ ;  /* 0x00000000000c7805 */ /* 0x000fe2000001ff00 */
[----:B------:R-:W-:Y:S01]  /*1490*/  IMAD.MOV.U32 R11, RZ, RZ, 0x1 ;  /* 0x00000001ff0b7424 */ /* 0x000fe200078e00ff */
[----:B------:R-:W4:Y:S01]  /*14a0*/  LDC R0, c[0x0][0x374] ;  /* 0x0000dd00ff007b82 */ /* 0x000f220000000800 */
[----:B------:R-:W2:Y:S01]  /*14b0*/  LDCU.64 UR22, c[0x0][0x348] ;  /* 0x00006900ff1677ac */ /* 0x000ea20008000a00 */
[----:B------:R-:W-:Y:S01]  /*14c0*/  UMOV UR6, URZ ;  /* 0x000000ff00067c82 */ /* 0x000fe20008000000 */
[----:B-1----:R-:W-:-:S04]  /*14d0*/  UIADD3 UR5, UPT, UPT, UR13, 0x3f, URZ ;  /* 0x0000003f0d057890 */ /* 0x002fc8000fffe0ff */
[----:B------:R-:W-:-:S04]  /*14e0*/  USHF.R.S32.HI UR4, URZ, 0x1f, UR5 ;  /* 0x0000001fff047899 */ /* 0x000fc80008011405 */
[----:B------:R-:W-:-:S04]  /*14f0*/  ULEA.HI UR4, UR4, UR5, URZ, 0x6 ;  /* 0x0000000504047291 */ /* 0x000fc8000f8f30ff */
[----:B------:R-:W-:Y:S02]  /*1500*/  USHF.R.S32.HI UR15, URZ, 0x6, UR4 ;  /* 0x00000006ff0f7899 */ /* 0x000fe40008011404 */
[----:B------:R-:W-:Y:S02]  /*1510*/  UIADD3 UR4, UPT, UPT, UR13, -0x1, URZ ;  /* 0xffffffff0d047890 */ /* 0x000fe4000fffe0ff */
[----:B------:R-:W-:Y:S02]  /*1520*/  UISETP.LT.U32.AND UP0, UPT, UR15, 0x8, UPT ;  /* 0x000000080f00788c */ /* 0x000fe4000bf01070 */
[----:B------:R-:W-:Y:S02]  /*1530*/  UISETP.GE.U32.AND UP1, UPT, UR4, -0x7f, UPT ;  /* 0xffffff810400788c */ /* 0x000fe4000bf26070 */
[----:B------:R-:W-:Y:S02]  /*1540*/  USEL UR14, UR15, 0x8, UP0 ;  /* 0x000000080f0e7887 */ /* 0x000fe40008000000 */
[----:B------:R-:W-:-:S02]  /*1550*/  UIADD3 UR13, UPT, UPT, UR13, 0x7e, URZ ;  /* 0x0000007e0d0d7890 */ /* 0x000fc4000fffe0ff */
[----:B------:R-:W-:Y:S02]  /*1560*/  UIADD3 UR5, UPT, UPT, UR14, -0x1, URZ ;  /* 0xffffffff0e057890 */ /* 0x000fe4000fffe0ff */
[----:B------:R-:W-:-:S03]  /*1570*/  UIADD3 UR7, UPT, UPT, UR15, -UR14, URZ ;  /* 0x8000000e0f077290 */ /* 0x000fc6000fffe0ff */
[----:B------:R-:W-:-:S04]  /*1580*/  @UP1 UIADD3 UR5, UPT, UPT, UR14, URZ, URZ ;  /* 0x000000ff0e051290 */ /* 0x000fc8000fffe0ff */
[----:B--2---:R-:W-:-:S12]  /*1590*/  UIADD3 UR5, UPT, UPT, UR5, 0x1, URZ ;  /* 0x0000000105057890 */ /* 0x004fd8000fffe0ff */
.L_x_35:
[----:B------:R-:W-:Y:S01]  /*15a0*/  UISETP.NE.AND UP0, UPT, UR37, URZ, UPT ;  /* 0x000000ff2500728c */ /* 0x000fe2000bf05270 */
[----:B------:R-:W1:Y:S08]  /*15b0*/  S2UR UR37, SR_CgaCtaId ;  /* 0x00000000002579c3 */ /* 0x000e700000008800 */
[----:B------:R-:W-:Y:S05]  /*15c0*/  BRA.U UP0, `(.L_x_18) ;  /* 0x0000000100347547 */ /* 0x000fea000b800000 */
[----:B------:R-:W2:Y:S01]  /*15d0*/  S2R R2, SR_CgaCtaId ;  /* 0x0000000000027919 */ /* 0x000ea20000008800 */
[----:B------:R-:W-:-:S04]  /*15e0*/  MOV R3, 0x400 ;  /* 0x0000040000037802 */ /* 0x000fc80000000f00 */
[----:B--2---:R-:W-:Y:S02]  /*15f0*/  LEA R2, R2, R3, 0x18 ;  /* 0x0000000302027211 */ /* 0x004fe400078ec0ff */
[----:B------:R-:W-:-:S03]  /*1600*/  SHF.L.U32 R3, R11, 0x1f, RZ ;  /* 0x0000001f0b037819 */ /* 0x000fc600000006ff */
[----:B------:R-:W-:-:S04]  /*1610*/  IMAD R2, R12, 0x8, R2 ;  /* 0x000000080c027824 */ /* 0x000fc800078e0202 */
[----:B------:R-:W2:Y:S02]  /*1620*/  SYNCS.PHASECHK.TRANS64.TRYWAIT P0, [R2+URZ+0x130], R3 ;  /* 0x00013003020075a7 */ /* 0x000ea400080011ff */
[----:B--2---:R-:W-:Y:S05]  /*1630*/  @!P0 BRA `(.L_x_19) ;  /* 0x00000060003c8947 */ /* 0x004fea0003800000 */
.L_x_119:
[----:B------:R-:W-:Y:S01]  /*1640*/  VIADD R12, R12, 0x1 ;  /* 0x000000010c0c7836 */ /* 0x000fe20000000000 */
[----:B------:R2:W-:Y:S04]  /*1650*/  SYNCS.ARRIVE.TRANS64.A1T0 RZ, [R2+URZ+0x120], RZ ;  /* 0x000120ff02ff79a7 */ /* 0x0005e800081000ff */
[----:B------:R-:W-:-:S04]  /*1660*/  ISETP.NE.AND P0, PT, R12, 0x2, PT ;  /* 0x000000020c00780c */ /* 0x000fc80003f05270 */
[----:B------:R-:W-:Y:S02]  /*1670*/  SEL R12, R12, RZ, P0 ;  /* 0x000000ff0c0c7207 */ /* 0x000fe40000000000 */
[----:B--2---:R-:W-:-:S04]  /*1680*/  SEL R2, RZ, 0x1, P0 ;  /* 0x00000001ff027807 */ /* 0x004fc80000000000 */
[----:B------:R-:W-:-:S07]  /*1690*/  LOP3.LUT R11, R11, R2, RZ, 0x3c, !PT ;  /* 0x000000020b0b7212 */ /* 0x000fce00078e3cff */
.L_x_18:
[----:B------:R-:W-:Y:S01]  /*16a0*/  UMOV UR4, 0x400 ;  /* 0x0000040000047882 */ /* 0x000fe20000000000 */
[----:B------:R-:W-:Y:S01]  /*16b0*/  SHF.L.U32 R2, R17, 0x1f, RZ ;  /* 0x0000001f11027819 */ /* 0x000fe200000006ff */
[----:B-1----:R-:W-:Y:S01]  /*16c0*/  ULEA UR4, UR37, UR4, 0x18 ;  /* 0x0000000425047291 */ /* 0x002fe2000f8ec0ff */
[----:B------:R-:W-:Y:S01]  /*16d0*/  R2UR UR35, R15 ;  /* 0x000000000f2372ca */ /* 0x000fe200000e0000 */
[----:B------:R-:W-:Y:S01]  /*16e0*/  UISETP.GE.U32.AND UP0, UPT, UR13, 0x7f, UPT ;  /* 0x0000007f0d00788c */ /* 0x000fe2000bf06070 */
[----:B------:R-:W-:Y:S01]  /*16f0*/  R2UR UR11, R14 ;  /* 0x000000000e0b72ca */ /* 0x000fe200000e0000 */
[----:B------:R-:W-:Y:S01]  /*1700*/  ULEA UR8, UR6, UR4, 0x3 ;  /* 0x0000000406087291 */ /* 0x000fe2000f8e18ff */
[----:B------:R-:W-:-:S08]  /*1710*/  UMOV UR24, URZ ;  /* 0x000000ff00187c82 */ /* 0x000fd00008000000 */
[----:B------:R1:W2:Y:S01]  /*1720*/  SYNCS.PHASECHK.TRANS64.TRYWAIT P0, [UR8+0x40], R2 ;  /* 0x00004002ff0075a7 */ /* 0x0002a20008001108 */
[----:B------:R-:W-:Y:S02]  /*1730*/  USHF.L.U32 UR35, UR35, 0x7, URZ ;  /* 0x0000000723237899 */ /* 0x000fe400080006ff */
[----:B------:R-:W-:Y:S01]  /*1740*/  USHF.L.U32 UR11, UR11, 0x6, URZ ;  /* 0x000000060b0b7899 */ /* 0x000fe200080006ff */
[----:B------:R-:W-:Y:S11]  /*1750*/  BRA.U !UP0, `(.L_x_20) ;  /* 0x0000000108a87547 */ /* 0x000ff6000b800000 */
[----:B------:R-:W-:Y:S01]  /*1760*/  UMOV UR16, URZ ;  /* 0x000000ff00107c82 */ /* 0x000fe20008000000 */
[----:B------:R-:W-:-:S05]  /*1770*/  UMOV UR17, UR6 ;  /* 0x0000000600117c82 */ /* 0x000fca0008000000 */
.L_x_25:
[----:B-1----:R-:W-:Y:S01]  /*1780*/  ULEA UR33, UR17, UR4, 0x3 ;  /* 0x0000000411217291 */ /* 0x002fe2000f8e18ff */
[----:B--2---:R-:W-:Y:S01]  /*1790*/  @!P5 MOV R3, 0x6000 ;  /* 0x000060000003d802 */ /* 0x004fe20000000f00 */
[----:B--2---:R-:W-:Y:S10]  /*17a0*/  @P0 BRA `(.L_x_21) ;  /* 0x00000000000c0947 */ /* 0x004ff40003800000 */
[----:B------:R-:W-:-:S04]  /*17b0*/  SHF.L.U32 R4, R17, 0x1f, RZ ;  /* 0x0000001f11047819 */ /* 0x000fc800000006ff */
[----:B------:R-:W2:Y:S02]  /*17c0*/  SYNCS.PHASECHK.TRANS64.TRYWAIT P0, [UR33+0x40], R4 ;  /* 0x00004004ff0075a7 */ /* 0x000ea40008001121 */
[----:B--2---:R-:W-:Y:S05]  /*17d0*/  @!P0 BRA `(.L_x_22) ;  /* 0x0000005c00e88947 */ /* 0x004fea0003800000 */
.L_x_21:
[----:B------:R2:W-:Y:S01]  /*17e0*/  @!P5 SYNCS.ARRIVE.TRANS64 RZ, [UR33], R3 ;  /* 0x00000003ffffd9a7 */ /* 0x0005e20008000021 */
[----:B------:R-:W-:Y:S04]  /*17f0*/  BSSY.RECONVERGENT B0, `(.L_x_23) ;  /* 0x0000003000007945 */ /* 0x000fe80003800200 */
[----:B------:R-:W-:Y:S05]  /*1800*/  @P4 BRA `(.L_x_24) ;  /* 0x0000000000044947 */ /* 0x000fea0003800000 */
[----:B------:R-:W-:Y:S05]  /*1810*/  BPT.TRAP 0x1 ;  /* 0x000000040000795c */ /* 0x000fea0000300000 */
.L_x_24:
[----:B------:R-:W-:Y:S05]  /*1820*/  BSYNC.RECONVERGENT B0 ;  /* 0x0000000000007941 */ /* 0x000fea0003800200 */
.L_x_23:
[----:B------:R-:W-:Y:S02]  /*1830*/  UIADD3 UR6, UPT, UPT, UR17, 0x1, URZ ;  /* 0x0000000111067890 */ /* 0x000fe4000fffe0ff */
[----:B------:R-:W-:Y:S02]  /*1840*/  ULEA UR32, UR17, UR4, 0xe ;  /* 0x0000000411207291 */ /* 0x000fe4000f8e70ff */
[----:B------:R-:W-:Y:S02]  /*1850*/  UISETP.NE.AND UP0, UPT, UR6, 0x8, UPT ;  /* 0x000000080600788c */ /* 0x000fe4000bf05270 */
[----:B------:R-:W-:Y:S02]  /*1860*/  UIADD3 UR26, UP1, UPT, UR22, 0x80, URZ ;  /* 0x00000080161a7890 */ /* 0x000fe4000ff3e0ff */
[----:B------:R-:W-:Y:S02]  /*1870*/  USEL UR9, URZ, 0x1, UP0 ;  /* 0x00000001ff097887 */ /* 0x000fe40008000000 */
[----:B------:R-:W-:-:S02]  /*1880*/  USEL UR6, UR6, URZ, UP0 ;  /* 0x000000ff06067287 */ /* 0x000fc40008000000 */
[----:B------:R-:W-:Y:S02]  /*1890*/  UIADD3 UR20, UP0, UPT, UR22, 0x180, URZ ;  /* 0x0000018016147890 */ /* 0x000fe4000ff1e0ff */
[----:B------:R-:W-:Y:S01]  /*18a0*/  ULEA UR8, UR6, UR4, 0x3 ;  /* 0x0000000406087291 */ /* 0x000fe2000f8e18ff */
[----:B------:R-:W-:Y:S01]  /*18b0*/  LOP3.LUT R17, R17, UR9, RZ, 0x3c, !PT ;  /* 0x0000000911117c12 */ /* 0x000fe2000f8e3cff */
[----:B------:R-:W-:Y:S02]  /*18c0*/  USHF.L.U32 UR34, UR16, 0x6, URZ ;  /* 0x0000000610227899 */ /* 0x000fe400080006ff */
[----:B------:R-:W-:Y:S01]  /*18d0*/  UIADD3.X UR27, UPT, UPT, URZ, UR23, URZ, UP1, !UPT ;  /* 0x00000017ff1b7290 */ /* 0x000fe20008ffe4ff */
[----:B-1----:R-:W-:Y:S01]  /*18e0*/  SHF.L.U32 R2, R17, 0x1f, RZ ;  /* 0x0000001f11027819 */ /* 0x002fe200000006ff */
[----:B------:R-:W-:Y:S02]  /*18f0*/  UIADD3 UR32, UPT, UPT, UR32, 0x6400, URZ ;  /* 0x0000640020207890 */ /* 0x000fe4000fffe0ff */
[----:B------:R-:W-:Y:S01]  /*1900*/  UIADD3.X UR21, UPT, UPT, URZ, UR23, URZ, UP0, !UPT ;  /* 0x00000017ff157290 */ /* 0x000fe200087fe4ff */
[----:B------:R1:W1:Y:S01]  /*1910*/  SYNCS.PHASECHK.TRANS64.TRYWAIT P0, [UR8+0x40], R2 ;  /* 0x00004002ff0075a7 */ /* 0x0002620008001108 */
[----:B------:R-:W-:Y:S01]  /*1920*/  ULEA UR8, UR17, UR4, 0xd ;  /* 0x0000000411087291 */ /* 0x000fe2000f8e68ff */
[----:B------:R-:W-:Y:S01]  /*1930*/  UMOV UR18, 0x0 ;  /* 0x0000000000127882 */ /* 0x000fe20000000000 */
[----:B------:R-:W-:-:S02]  /*1940*/  UMOV UR19, 0x10000000 ;  /* 0x1000000000137882 */ /* 0x000fc40000000000 */
[----:B------:R-:W-:Y:S01]  /*1950*/  UIADD3 UR8, UPT, UPT, UR8, 0x26400, URZ ;  /* 0x0002640008087890 */ /* 0x000fe2000fffe0ff */
[----:B------:R1:W-:Y:S01]  /*1960*/  UTMALDG.3D [UR32], [UR26], desc[UR18] ;  /* 0x000012201a0075b4 */ /* 0x0003e20008011000 */
[----:B------:R-:W-:Y:S01]  /*1970*/  UMOV UR12, UR36 ;  /* 0x00000024000c7c82 */ /* 0x000fe20008000000 */
[----:B------:R-:W-:Y:S01]  /*1980*/  UMOV UR9, UR33 ;  /* 0x0000002100097c82 */ /* 0x000fe20008000000 */
[----:B------:R-:W-:Y:S01]  /*1990*/  UMOV UR10, UR34 ;  /* 0x00000022000a7c82 */ /* 0x000fe20008000000 */
[----:B------:R-:W-:Y:S01]  /*19a0*/  UIADD3 UR16, UPT, UPT, UR16, 0x1, URZ ;  /* 0x0000000110107890 */ /* 0x000fe2000fffe0ff */
[----:B------:R-:W-:Y:S01]  /*19b0*/  UMOV UR24, UR5 ;  /* 0x0000000500187c82 */ /* 0x000fe20008000000 */
[----:B------:R-:W-:Y:S02]  /*19c0*/  UMOV UR17, UR6 ;  /* 0x0000000600117c82 */ /* 0x000fe40008000000 */
[----:B------:R1:W-:Y:S01]  /*19d0*/  UTMALDG.3D [UR8], [UR20], desc[UR18] ;  /* 0x00001208140075b4 */ /* 0x0003e20008011000 */
[----:B------:R-:W-:-:S09]  /*19e0*/  UISETP.NE.AND UP0, UPT, UR16, UR5, UPT ;  /* 0x000000051000728c */ /* 0x000fd2000bf05270 */
[----:B------:R-:W-:Y:S05]  /*19f0*/  BRA.U UP0, `(.L_x_25) ;  /* 0xfffffffd00607547 */ /* 0x000fea000b83ffff */
.L_x_20:
[----:B-1----:R-:W-:Y:S01]  /*1a00*/  ULEA UR8, UR6, UR4, 0x3 ;  /* 0x0000000406087291 */ /* 0x002fe2000f8e18ff */
[----:B------:R-:W-:Y:S01]  /*1a10*/  SHF.L.U32 R2, R17, 0x1f, RZ ;  /* 0x0000001f11027819 */ /* 0x000fe200000006ff */
[----:B------:R-:W-:Y:S01]  /*1a20*/  @!P1 SYNCS.ARRIVE.TRANS64.A1T0 RZ, [UR4+0xb8], RZ ;  /* 0x0000b8ffffff99a7 */ /* 0x000fe20008100004 */
[----:B------:R-:W-:-:S06]  /*1a30*/  UISETP.GT.AND UP0, UPT, UR15, UR14, UPT ;  /* 0x0000000e0f00728c */ /* 0x000fcc000bf04270 */
[----:B--2---:R1:W2:Y:S03]  /*1a40*/  SYNCS.PHASECHK.TRANS64.TRYWAIT P0, [UR8+0x40], R2 ;  /* 0x00004002ff0075a7 */ /* 0x0042a60008001108 */
[----:B------:R-:W-:Y:S05]  /*1a50*/  BRA.U !UP0, `(.L_x_26) ;  /* 0x0000000108ac7547 */ /* 0x000fea000b800000 */
[----:B------:R-:W-:Y:S01]  /*1a60*/  UIADD3 UR21, UPT, UPT, UR7, UR24, URZ ;  /* 0x0000001807157290 */ /* 0x000fe2000fffe0ff */
[----:B------:R-:W-:-:S11]  /*1a70*/  UMOV UR25, UR6 ;  /* 0x0000000600197c82 */ /* 0x000fd60008000000 */
.L_x_31:
[----:B-1----:R-:W-:Y:S01]  /*1a80*/  ULEA UR17, UR25, UR4, 0x3 ;  /* 0x0000000419117291 */ /* 0x002fe2000f8e18ff */
[----:B--2---:R-:W-:Y:S01]  /*1a90*/  @!P5 MOV R3, 0x6000 ;  /* 0x000060000003d802 */ /* 0x004fe20000000f00 */
[----:B--2---:R-:W-:Y:S10]  /*1aa0*/  @P0 BRA `(.L_x_27) ;  /* 0x00000000000c0947 */ /* 0x004ff40003800000 */
[----:B------:R-:W-:-:S04]  /*1ab0*/  SHF.L.U32 R4, R17, 0x1f, RZ ;  /* 0x0000001f11047819 */ /* 0x000fc800000006ff */
[----:B------:R-:W2:Y:S02]  /*1ac0*/  SYNCS.PHASECHK.TRANS64.TRYWAIT P0, [UR17+0x40], R4 ;  /* 0x00004004ff0075a7 */ /* 0x000ea40008001111 */
[----:B--2---:R-:W-:Y:S05]  /*1ad0*/  @!P0 BRA `(.L_x_28) ;  /* 0x0000005c00408947 */ /* 0x004fea0003800000 */
.L_x_27:
[----:B------:R2:W-:Y:S01]  /*1ae0*/  @!P5 SYNCS.ARRIVE.TRANS64 RZ, [UR17], R3 ;  /* 0x00000003ffffd9a7 */ /* 0x0005e20008000011 */
[----:B------:R-:W-:Y:S04]  /*1af0*/  BSSY.RECONVERGENT B0, `(.L_x_29) ;  /* 0x0000003000007945 */ /* 0x000fe80003800200 */
[----:B------:R-:W-:Y:S05]  /*1b00*/  @P4 BRA `(.L_x_30) ;  /* 0x0000000000044947 */ /* 0x000fea0003800000 */
[----:B------:R-:W-:Y:S05]  /*1b10*/  BPT.TRAP 0x1 ;  /* 0x000000040000795c */ /* 0x000fea0000300000 */
.L_x_30:
[----:B------:R-:W-:Y:S05]  /*1b20*/  BSYNC.RECONVERGENT B0 ;  /* 0x0000000000007941 */ /* 0x000fea0003800200 */
.L_x_29:
        /* <DEDUP_REMOVED lines=10> */
[----:B------:R-:W-:Y:S01]  /*1bd0*/  UIADD3 UR16, UPT, UPT, UR16, 0x6400, URZ ;  /* 0x0000640010107890 */ /* 0x000fe2000fffe0ff */
[----:B-1----:R-:W-:Y:S01]  /*1be0*/  SHF.L.U32 R2, R17, 0x1f, RZ ;  /* 0x0000001f11027819 */ /* 0x002fe200000006ff */
[----:B------:R-:W-:Y:S02]  /*1bf0*/  UIADD3.X UR31, UPT, UPT, URZ, UR23, URZ, UP1, !UPT ;  /* 0x00000017ff1f7290 */ /* 0x000fe40008ffe4ff */
[----:B------:R-:W-:Y:S01]  /*1c00*/  UIADD3.X UR29, UPT, UPT, URZ, UR23, URZ, UP0, !UPT ;  /* 0x00000017ff1d7290 */ /* 0x000fe200087fe4ff */
[----:B------:R1:W1:Y:S01]  /*1c10*/  SYNCS.PHASECHK.TRANS64.TRYWAIT P0, [UR8+0x40], R2 ;  /* 0x00004002ff0075a7 */ /* 0x0002620008001108 */
[----:B------:R-:W-:Y:S01]  /*1c20*/  ULEA UR8, UR25, UR4, 0xd ;  /* 0x0000000419087291 */ /* 0x000fe2000f8e68ff */
[----:B------:R-:W-:Y:S01]  /*1c30*/  UMOV UR26, 0x0 ;  /* 0x00000000001a7882 */ /* 0x000fe20000000000 */
[----:B------:R-:W-:-:S02]  /*1c40*/  UMOV UR27, 0x10000000 ;  /* 0x10000000001b7882 */ /* 0x000fc40000000000 */
[----:B------:R-:W-:Y:S01]  /*1c50*/  UIADD3 UR8, UPT, UPT, UR8, 0x26400, URZ ;  /* 0x0002640008087890 */ /* 0x000fe2000fffe0ff */
[----:B------:R-:W-:Y:S01]  /*1c60*/  UMOV UR19, UR35 ;  /* 0x0000002300137c82 */ /* 0x000fe20008000000 */
[----:B------:R-:W-:Y:S01]  /*1c70*/  UMOV UR20, UR36 ;  /* 0x0000002400147c82 */ /* 0x000fe20008000000 */
[----:B------:R-:W-:Y:S01]  /*1c80*/  UMOV UR12, UR36 ;  /* 0x00000024000c7c82 */ /* 0x000fe20008000000 */
[----:B------:R-:W-:Y:S01]  /*1c90*/  UMOV UR9, UR17 ;  /* 0x0000001100097c82 */ /* 0x000fe20008000000 */
[----:B------:R-:W-:Y:S01]  /*1ca0*/  UMOV UR10, UR18 ;  /* 0x00000012000a7c82 */ /* 0x000fe20008000000 */
[----:B------:R1:W-:Y:S01]  /*1cb0*/  UTMALDG.3D [UR16], [UR30], desc[UR26] ;  /* 0x00001a101e0075b4 */ /* 0x0003e20008011000 */
[----:B------:R-:W-:Y:S01]  /*1cc0*/  UIADD3 UR24, UPT, UPT, UR24, 0x1, URZ ;  /* 0x0000000118187890 */ /* 0x000fe2000fffe0ff */
[----:B------:R-:W-:-:S03]  /*1cd0*/  UMOV UR25, UR6 ;  /* 0x0000000600197c82 */ /* 0x000fc60008000000 */
[----:B------:R-:W-:Y:S01]  /*1ce0*/  UISETP.NE.AND UP0, UPT, UR24, UR21, UPT ;  /* 0x000000151800728c */ /* 0x000fe2000bf05270 */
[----:B------:R1:W-:Y:S08]  /*1cf0*/  UTMALDG.3D [UR8], [UR28], desc[UR26] ;  /* 0x00001a081c0075b4 */ /* 0x0003f00008011000 */
[----:B------:R-:W-:Y:S05]  /*1d00*/  BRA.U UP0, `(.L_x_31) ;  /* 0xfffffffd005c7547 */ /* 0x000fea000b83ffff */
.L_x_26:
[C---:B-1----:R-:W-:Y:S01]  /*1d10*/  LEA R2, R16.reuse, UR4, 0x3 ;  /* 0x0000000410027c11 */ /* 0x042fe2000f8e18ff */
[----:B------:R-:W-:Y:S01]  /*1d20*/  NOP ;  /* 0x0000000000007918 */ /* 0x000fe20000000000 */
[----:B--2---:R-:W-:Y:S02]  /*1d30*/  SHF.L.U32 R3, R13, 0x1f, RZ ;  /* 0x0000001f0d037819 */ /* 0x004fe400000006ff */
[----:B------:R-:W-:Y:S02]  /*1d40*/  LEA R4, R16, UR4, 0x4 ;  /* 0x0000000410047c11 */ /* 0x000fe4000f8e20ff */
[----:B------:R-:W1:Y:S02]  /*1d50*/  SYNCS.PHASECHK.TRANS64.TRYWAIT P0, [R2+URZ+0xc0], R3 ;  /* 0x0000c003020075a7 */ /* 0x000e6400080011ff */
[----:B-1----:R-:W-:Y:S05]  /*1d60*/  @!P0 BRA `(.L_x_32) ;  /* 0x0000005800b48947 */ /* 0x002fea0003800000 */
.L_x_122:
[----:B------:R-:W2:Y:S01]  /*1d70*/  LDS.128 R4, [R4+0x150] ;  /* 0x0001500004047984 */ /* 0x000ea20000000c00 */
[----:B---3--:R-:W-:Y:S01]  /*1d80*/  ISETP.GE.AND P0, PT, R40, 0x1, PT ;  /* 0x000000012800780c */ /* 0x008fe20003f06270 */
[----:B-1----:R-:W-:Y:S01]  /*1d90*/  VIADD R2, R2, 0xd0 ;  /* 0x000000d002027836 */ /* 0x002fe20000000000 */
[----:B------:R-:W-:Y:S01]  /*1da0*/  @!PT LDS RZ, [RZ] ;  /* 0x00000000fffff984 */ /* 0x000fe20000000800 */
[----:B------:R-:W-:Y:S01]  /*1db0*/  @!PT LDS RZ, [RZ] ;  /* 0x00000000fffff984 */ /* 0x000fe20000000800 */
[----:B------:R-:W-:Y:S01]  /*1dc0*/  @!PT LDS RZ, [RZ] ;  /* 0x00000000fffff984 */ /* 0x000fe20000000800 */
[----:B------:R-:W-:Y:S01]  /*1dd0*/  @!PT LDS RZ, [RZ] ;  /* 0x00000000fffff984 */ /* 0x000fe20000000800 */
[----:B------:R1:W-:Y:S06]  /*1de0*/  MEMBAR.ALL.CTA ;  /* 0x0000000000007992 */ /* 0x0003ec0000008000 */
[----:B-1----:R-:W1:Y:S01]  /*1df0*/  FENCE.VIEW.ASYNC.S ;  /* 0x00000000000073c6 */ /* 0x002e620000000000 */
[----:B------:R-:W-:-:S04]  /*1e00*/  PRMT R2, RZ, 0x654, R2 ;  /* 0x00000654ff027816 */ /* 0x000fc80000000002 */
[----:B-1----:R1:W-:Y:S01]  /*1e10*/  SYNCS.ARRIVE.TRANS64.RED.A1T0 RZ, [R2+URZ], RZ ;  /* 0x000000ff02ff79a7 */ /* 0x0023e200081004ff */
[----:B--2---:R-:W-:-:S13]  /*1e20*/  LOP3.LUT P2, RZ, R6, 0x1, RZ, 0xc0, !PT ;  /* 0x0000000106ff7812 */ /* 0x004fda000784c0ff */
[----:B------:R-:W-:Y:S01]  /*1e30*/  @P2 SHF.R.U32.HI R3, RZ, 0x10, R5 ;  /* 0x00000010ff032819 */ /* 0x000fe20000011605 */
[----:B------:R-:W-:Y:S01]  /*1e40*/  VOTEU.ANY UP0, P2 ;  /* 0x0000000000ff7886 */ /* 0x000fe20001000100 */
[----:B------:R-:W-:Y:S02]  /*1e50*/  @P2 MOV R10, R4 ;  /* 0x00000004000a2202 */ /* 0x000fe40000000f00 */
[----:B------:R-:W-:Y:S02]  /*1e60*/  @P2 R2UR.BROADCAST UR8, R3 ;  /* 0x00000000030822ca */ /* 0x000fe400008e0000 */
[----:B------:R-:W-:-:S11]  /*1e70*/  @P2 LOP3.LUT R9, R5, 0xffff, RZ, 0xc0, !PT ;  /* 0x0000ffff05092812 */ /* 0x000fd600078ec0ff */
[----:B------:R-:W-:Y:S01]  /*1e80*/  @UP0 UMOV UR36, UR8 ;  /* 0x0000000800240c82 */ /* 0x000fe20008000000 */
[----:B-1----:R-:W-:Y:S05]  /*1e90*/  @!P0 BRA `(.L_x_33) ;  /* 0x0000000000b88947 */ /* 0x002fea0003800000 */
[----:B------:R-:W4:Y:S01]  /*1ea0*/  LDC.64 R4, c[0x0][0xb18] ;  /* 0x0002c600ff047b82 */ /* 0x000f220000000a00 */
[----:B------:R-:W-:-:S07]  /*1eb0*/  ISETP.NE.AND P3, PT, R40, 0x1, PT ;  /* 0x000000012800780c */ /* 0x000fce0003f65270 */
[----:B------:R-:W1:Y:S08]  /*1ec0*/  LDC.64 R6, c[0x0][0xb10] ;  /* 0x0002c400ff067b82 */ /* 0x000e700000000a00 */
[----:B------:R-:W2:Y:S08]  /*1ed0*/  LDC R14, c[0x0][0xb20] ;  /* 0x0002c800ff0e7b82 */ /* 0x000eb00000000800 */
[----:B------:R-:W3:Y:S01]  /*1ee0*/  LDC R15, c[0x0][0xb0c] ;  /* 0x0002c300ff0f7b82 */ /* 0x000ee20000000800 */
[----:B----4-:R-:W-:Y:S01]  /*1ef0*/  IMAD.HI.U32 R19, R0, R5, RZ ;  /* 0x0000000500137227 */ /* 0x010fe200078e00ff */
[----:B------:R-:W-:-:S03]  /*1f00*/  ISETP.NE.AND P0, PT, R4, 0x1, PT ;  /* 0x000000010400780c */ /* 0x000fc60003f05270 */
[----:B------:R-:W-:-:S03]  /*1f10*/  IMAD.HI.U32 R5, R9, R5, RZ ;  /* 0x0000000509057227 */ /* 0x000fc600078e00ff */
[----:B------:R-:W4:Y:S01]  /*1f20*/  LDC.64 R2, c[0x0][0xb28] ;  /* 0x0002ca00ff027b82 */ /* 0x000f220000000a00 */
[----:B-1----:R-:W-:-:S04]  /*1f30*/  IMAD.HI.U32 R20, R8, R6, RZ ;  /* 0x0000000608147227 */ /* 0x002fc800078e00ff */
[----:B------:R-:W-:Y:S01]  /*1f40*/  IMAD.HI.U32 R21, R10, R6, RZ ;  /* 0x000000060a157227 */ /* 0x000fe200078e00ff */
[----:B------:R-:W-:Y:S02]  /*1f50*/  SHF.R.U32.HI R20, RZ, R7, R20 ;  /* 0x00000007ff147219 */ /* 0x000fe40000011614 */
[-C--:B--2---:R-:W-:Y:S02]  /*1f60*/  SHF.R.U32.HI R19, RZ, R14.reuse, R19 ;  /* 0x0000000eff137219 */ /* 0x084fe40000011613 */
[----:B------:R-:W-:Y:S02]  /*1f70*/  SHF.R.U32.HI R5, RZ, R14, R5 ;  /* 0x0000000eff057219 */ /* 0x000fe40000011605 */
[----:B------:R-:W-:Y:S02]  /*1f80*/  SEL R19, R0, R19, !P0 ;  /* 0x0000001300137207 */ /* 0x000fe40004000000 */
[----:B------:R-:W-:Y:S02]  /*1f90*/  SHF.R.U32.HI R21, RZ, R7, R21 ;  /* 0x00000007ff157219 */ /* 0x000fe40000011615 */
[----:B---3--:R-:W-:-:S02]  /*1fa0*/  ISETP.NE.AND P1, PT, R15, 0x1, PT ;  /* 0x000000010f00780c */ /* 0x008fc40003f25270 */
[----:B------:R-:W-:Y:S02]  /*1fb0*/  SEL R5, R9, R5, !P0 ;  /* 0x0000000509057207 */ /* 0x000fe40004000000 */
[----:B------:R-:W-:Y:S02]  /*1fc0*/  SEL R20, R8, R20, !P1 ;  /* 0x0000001408147207 */ /* 0x000fe40004800000 */
[----:B------:R-:W-:Y:S01]  /*1fd0*/  SEL R21, R10, R21, !P1 ;  /* 0x000000150a157207 */ /* 0x000fe20004800000 */
[----:B----4-:R-:W-:-:S04]  /*1fe0*/  IMAD.HI.U32 R18, R19, R2, RZ ;  /* 0x0000000213127227 */ /* 0x010fc800078e00ff */
        /* <DEDUP_REMOVED lines=10> */
[----:B------:R-:W-:-:S04]  /*2090*/  @!P0 IMAD.HI.U32 R7, R21, R2, RZ ;  /* 0x0000000215078227 */ /* 0x000fc800078e00ff */
[----:B------:R-:W-:Y:S01]  /*20a0*/  IMAD.MOV R2, RZ, RZ, -R6 ;  /* 0x000000ffff027224 */ /* 0x000fe200078e0a06 */
[----:B------:R-:W-:Y:S02]  /*20b0*/  @!P0 SHF.R.U32.HI R3, RZ, R3, R7 ;  /* 0x00000003ff038219 */ /* 0x000fe40000011607 */
[----:B------:R-:W-:Y:S01]  /*20c0*/  IADD3 R7, PT, PT, -R5, RZ, RZ ;  /* 0x000000ff05077210 */ /* 0x000fe20007ffe1ff */
[----:B------:R-:W-:Y:S01]  /*20d0*/  IMAD R2, R40, R2, R5 ;  /* 0x0000000228027224 */ /* 0x000fe200078e0205 */
        /* <DEDUP_REMOVED lines=10> */
.L_x_33:
[----:B------:R-:W1:Y:S02]  /*2180*/  LDCU UR8, c[0x0][0xb30] ;  /* 0x00016600ff0877ac */ /* 0x000e640008000800 */
[----:B-1----:R-:W-:-:S09]  /*2190*/  UISETP.NE.AND UP0, UPT, UR8, 0x1, UPT ;  /* 0x000000010800788c */ /* 0x002fd2000bf05270 */
[----:B------:R-:W-:Y:S05]  /*21a0*/  BRA.U UP0, `(.L_x_34) ;  /* 0x0000000100407547 */ /* 0x000fea000b800000 */
[----:B------:R-:W1:Y:S08]  /*21b0*/  LDC.64 R4, c[0x0][0xb10] ;  /* 0x0002c400ff047b82 */ /* 0x000e700000000a00 */
[----:B------:R-:W2:Y:S08]  /*21c0*/  LDC.64 R2, c[0x0][0xb18] ;  /* 0x0002c600ff027b82 */ /* 0x000eb00000000a00 */
[----:B------:R-:W3:Y:S08]  /*21d0*/  LDC R6, c[0x0][0xb20] ;  /* 0x0002c800ff067b82 */ /* 0x000ef00000000800 */
[----:B------:R-:W4:Y:S01]  /*21e0*/  LDC R7, c[0x0][0xb0c] ;  /* 0x0002c300ff077b82 */ /* 0x000f220000000800 */
[----:B-1----:R-:W-:-:S05]  /*21f0*/  IMAD.HI.U32 R4, R10, R4, RZ ;  /* 0x000000040a047227 */ /* 0x002fca00078e00ff */
[----:B------:R-:W-:Y:S01]  /*2200*/  SHF.R.U32.HI R4, RZ, R5, R4 ;  /* 0x00000005ff047219 */ /* 0x000fe20000011604 */
[----:B--2---:R-:W-:Y:S01]  /*2210*/  IMAD.HI.U32 R3, R9, R3, RZ ;  /* 0x0000000309037227 */ /* 0x004fe200078e00ff */
[----:B------:R-:W-:-:S04]  /*2220*/  ISETP.NE.AND P0, PT, R2, 0x1, PT ;  /* 0x000000010200780c */ /* 0x000fc80003f05270 */
[----:B---3--:R-:W-:-:S04]  /*2230*/  SHF.R.U32.HI R3, RZ, R6, R3 ;  /* 0x00000006ff037219 */ /* 0x008fc80000011603 */
[----:B------:R-:W-:Y:S02]  /*2240*/  SEL R3, R9, R3, !P0 ;  /* 0x0000000309037207 */ /* 0x000fe40004000000 */
[----:B----4-:R-:W-:-:S04]  /*2250*/  ISETP.NE.AND P1, PT, R7, 0x1, PT ;  /* 0x000000010700780c */ /* 0x010fc80003f25270 */
[----:B------:R-:W-:-:S05]  /*2260*/  SEL R4, R10, R4, !P1 ;  /* 0x000000040a047207 */ /* 0x000fca0004800000 */
[----:B------:R-:W-:Y:S02]  /*2270*/  IMAD.IADD R5, R3, 0x1, -R4 ;  /* 0x0000000103057824 */ /* 0x000fe400078e0a04 */
[----:B------:R-:W-:Y:S02]  /*2280*/  IMAD.IADD R3, R4, 0x1, -R3 ;  /* 0x0000000104037824 */ /* 0x000fe400078e0a03 */
[----:B------:R-:W-:Y:S02]  /*2290*/  IMAD R10, R5, R7, R10 ;  /* 0x00000007050a7224 */ /* 0x000fe400078e020a */
[----:B------:R-:W-:-:S07]  /*22a0*/  IMAD R9, R3, R2, R9 ;  /* 0x0000000203097224 */ /* 0x000fce00078e0209 */
.L_x_34:
[----:B------:R-:W-:Y:S01]  /*22b0*/  VIADD R16, R16, 0x1 ;  /* 0x0000000110107836 */ /* 0x000fe20000000000 */
[----:B------:R-:W-:Y:S01]  /*22c0*/  PLOP3.LUT P1, PT, PT, PT, PT, 0x80, 0x8 ;  /* 0x000000000008781c */ /* 0x000fe20003f2f070 */
[----:B------:R-:W-:Y:S02]  /*22d0*/  IMAD.IADD R15, R10, 0x1, R87 ;  /* 0x000000010a0f7824 */ /* 0x000fe400078e0257 */
[----:B------:R-:W-:Y:S01]  /*22e0*/  IMAD.IADD R14, R9, 0x1, R86 ;  /* 0x00000001090e7824 */ /* 0x000fe200078e0256 */
[----:B------:R-:W-:-:S04]  /*22f0*/  ISETP.NE.AND P0, PT, R16, 0x2, PT ;  /* 0x000000021000780c */ /* 0x000fc80003f05270 */
[----:B------:R-:W-:Y:S02]  /*2300*/  SEL R2, RZ, 0x1, P0 ;  /* 0x00000001ff027807 */ /* 0x000fe40000000000 */
[----:B------:R-:W-:Y:S02]  /*2310*/  SEL R16, R16, RZ, P0 ;  /* 0x000000ff10107207 */ /* 0x000fe40000000000 */
[----:B------:R-:W-:Y:S01]  /*2320*/  LOP3.LUT R13, R13, R2, RZ, 0x3c, !PT ;  /* 0x000000020d0d7212 */ /* 0x000fe200078e3cff */
[----:B------:R-:W-:Y:S06]  /*2330*/  @P2 BRA `(.L_x_35) ;  /* 0xfffffff000982947 */ /* 0x000fec000383ffff */
[----:B------:R-:W-:Y:S01]  /*2340*/  UIADD3 UR4, UPT, UPT, UR4, 0x40, URZ ;  /* 0x0000004004047890 */ /* 0x000fe2000fffe0ff */
[----:B------:R-:W-:-:S03]  /*2350*/  SHF.L.U32 R2, R17, 0x1f, RZ ;  /* 0x0000001f11027819 */ /* 0x000fc600000006ff */
[----:B------:R-:W-:-:S09]  /*2360*/  ULEA UR5, UR6, UR4, 0x3 ;  /* 0x0000000406057291 */ /* 0x000fd2000f8e18ff */
[----:B------:R-:W1:Y:S02]  /*2370*/  SYNCS.PHASECHK.TRANS64.TRYWAIT P0, [UR5], R2 ;  /* 0x00000002ff0075a7 */ /* 0x000e640008001105 */
[----:B-1----:R-:W-:Y:S05]  /*2380*/  @!P0 BRA `(.L_x_36) ;  /* 0x0000005400408947 */ /* 0x002fea0003800000 */
.L_x_124:
[----:B------:R-:W-:-:S04]  /*2390*/  UIADD3 UR6, UPT, UPT, UR6, 0x1, URZ ;  /* 0x0000000106067890 */ /* 0x000fc8000fffe0ff */
[----:B------:R-:W-:-:S04]  /*23a0*/  UISETP.NE.AND UP0, UPT, UR6, 0x8, UPT ;  /* 0x000000080600788c */ /* 0x000fc8000bf05270 */
[----:B------:R-:W-:Y:S02]  /*23b0*/  USEL UR7, URZ, 0x1, UP0 ;  /* 0x00000001ff077887 */ /* 0x000fe40008000000 */
[----:B------:R-:W-:-:S04]  /*23c0*/  USEL UR6, UR6, URZ, UP0 ;  /* 0x000000ff06067287 */ /* 0x000fc80008000000 */
[----:B------:R-:W-:Y:S01]  /*23d0*/  ULEA UR5, UR6, UR4, 0x3 ;  /* 0x0000000406057291 */ /* 0x000fe2000f8e18ff */
[----:B-1----:R-:W-:-:S04]  /*23e0*/  LOP3.LUT R2, R17, UR7, RZ, 0x3c, !PT ;  /* 0x0000000711027c12 */ /* 0x002fc8000f8e3cff */
[----:B------:R-:W-:-:S04]  /*23f0*/  SHF.L.U32 R3, R2, 0x1f, RZ ;  /* 0x0000001f02037819 */ /* 0x000fc800000006ff */
[----:B------:R-:W1:Y:S02]  /*2400*/  SYNCS.PHASECHK.TRANS64.TRYWAIT P0, [UR5], R3 ;  /* 0x00000003ff0075a7 */ /* 0x000e640008001105 */
[----:B-1----:R-:W-:Y:S05]  /*2410*/  @!P0 BRA `(.L_x_37) ;  /* 0x0000005400348947 */ /* 0x002fea0003800000 */
.L_x_126:
[----:B------:R-:W-:-:S04]  /*2420*/  UIADD3 UR6, UPT, UPT, UR6, 0x1, URZ ;  /* 0x0000000106067890 */ /* 0x000fc8000fffe0ff */
[----:B------:R-:W-:-:S04]  /*2430*/  UISETP.NE.AND UP0, UPT, UR6, 0x8, UPT ;  /* 0x000000080600788c */ /* 0x000fc8000bf05270 */
[----:B------:R-:W-:Y:S02]  /*2440*/  USEL UR7, URZ, 0x1, UP0 ;  /* 0x00000001ff077887 */ /* 0x000fe40008000000 */
[----:B------:R-:W-:-:S04]  /*2450*/  USEL UR6, UR6, URZ, UP0 ;  /* 0x000000ff06067287 */ /* 0x000fc80008000000 */
[----:B------:R-:W-:Y:S01]  /*2460*/  ULEA UR5, UR6, UR4, 0x3 ;  /* 0x0000000406057291 */ /* 0x000fe2000f8e18ff */
[----:B------:R-:W-:-:S04]  /*2470*/  LOP3.LUT R2, R2, UR7, RZ, 0x3c, !PT ;  /* 0x0000000702027c12 */ /* 0x000fc8000f8e3cff */
[----:B-1----:R-:W-:-:S04]  /*2480*/  SHF.L.U32 R3, R2, 0x1f, RZ ;  /* 0x0000001f02037819 */ /* 0x002fc800000006ff */
[----:B------:R-:W1:Y:S02]  /*2490*/  SYNCS.PHASECHK.TRANS64.TRYWAIT P0, [UR5], R3 ;  /* 0x00000003ff0075a7 */ /* 0x000e640008001105 */
[----:B-1----:R-:W-:Y:S05]  /*24a0*/  @!P0 BRA `(.L_x_38) ;  /* 0x0000005400288947 */ /* 0x002fea0003800000 */
.L_x_128:
        /* <DEDUP_REMOVED lines=9> */
.L_x_130:
        /* <DEDUP_REMOVED lines=9> */
.L_x_132:
        /* <DEDUP_REMOVED lines=9> */
.L_x_134:
        /* <DEDUP_REMOVED lines=9> */
.L_x_136:
[----:B------:R-:W-:-:S04]  /*26f0*/  UIADD3 UR6, UPT, UPT, UR6, 0x1, URZ ;  /* 0x0000000106067890 */ /* 0x000fc8000fffe0ff */
[----:B------:R-:W-:-:S04]  /*2700*/  UISETP.NE.AND UP0, UPT, UR6, 0x8, UPT ;  /* 0x000000080600788c */ /* 0x000fc8000bf05270 */
[----:B------:R-:W-:Y:S02]  /*2710*/  USEL UR5, URZ, 0x1, UP0 ;  /* 0x00000001ff057887 */ /* 0x000fe40008000000 */
[----:B------:R-:W-:-:S04]  /*2720*/  USEL UR6, UR6, URZ, UP0 ;  /* 0x000000ff06067287 */ /* 0x000fc80008000000 */
[----:B------:R-:W-:Y:S01]  /*2730*/  ULEA UR6, UR6, UR4, 0x3 ;  /* 0x0000000406067291 */ /* 0x000fe2000f8e18ff */
[----:B------:R-:W-:-:S04]  /*2740*/  LOP3.LUT R2, R2, UR5, RZ, 0x3c, !PT ;  /* 0x0000000502027c12 */ /* 0x000fc8000f8e3cff */
[----:B------:R-:W-:Y:S01]  /*2750*/  SHF.L.U32 R2, R2, 0x1f, RZ ;  /* 0x0000001f02027819 */ /* 0x000fe200000006ff */
[----:B-1--4-:R-:W-:-:S07]  /*2760*/  IMAD.U32 R0, RZ, RZ, UR6 ;  /* 0x00000006ff007e24 */ /* 0x012fce000f8e00ff */
.L_x_43:
[----:B-1----:R1:W2:Y:S02]  /*2770*/  SYNCS.PHASECHK.TRANS64.TRYWAIT P0, [R0+URZ], R2 ;  /* 0x00000002000075a7 */ /* 0x0022a400080011ff */
[----:B--2---:R-:W-:Y:S05]  /*2780*/  @!P0 NANOSLEEP.SYNCS 0x989680 ;  /* 0x009896800000895d */ /* 0x004fea0003900000 */
[----:B------:R-:W2:Y:S02]  /*2790*/  @!P0 SYNCS.PHASECHK.TRANS64 P0, [R0+URZ], R2 ;  /* 0x00000002000085a7 */ /* 0x000ea400080010ff */
[----:B--2---:R-:W-:Y:S05]  /*27a0*/  @P0 EXIT ;  /* 0x000000000000094d */ /* 0x004fea0003800000 */
[----:B------:R-:W-:Y:S05]  /*27b0*/  BRA `(.L_x_43) ;  /* 0xfffffffc00ec7947 */ /* 0x000fea000383ffff */
.L_x_17:
[----:B------:R-:W-:-:S04]  /*27c0*/  UISETP.NE.AND UP1, UPT, UR37, URZ, UPT ;  /* 0x000000ff2500728c */ /* 0x000fc8000bf25270 */
[----:B------:R-:W-:-:S09]  /*27d0*/  UISETP.NE.OR UP1, UPT, UR8, 0x1, UP1 ;  /* 0x000000010800788c */ /* 0x000fd20008f25670 */
[----:B------:R-:W-:Y:S05]  /*27e0*/  BRA.U UP1, `(.L_x_44) ;  /* 0x0000000501487547 */ /* 0x000fea000b800000 */
[----:B------:R-:W-:Y:S01]  /*27f0*/  ISETP.NE.AND P2, PT, R2, RZ, PT ;  /* 0x000000ff0200720c */ /* 0x000fe20003f45270 */
[----:B------:R-:W-:Y:S01]  /*2800*/  IMAD.MOV.U32 R12, RZ, RZ, 0x1 ;  /* 0x00000001ff0c7424 */ /* 0x000fe200078e00ff */
[----:B------:R-:W-:Y:S02]  /*2810*/  CS2R R10, SRZ ;  /* 0x00000000000a7805 */ /* 0x000fe4000001ff00 */
[----:B------:R-:W-:Y:S01]  /*2820*/  CS2R R8, SRZ ;  /* 0x0000000000087805 */ /* 0x000fe2000001ff00 */
[----:B------:R-:W-:Y:S01]  /*2830*/  UMOV UR4, 0x400 ;  /* 0x0000040000047882 */ /* 0x000fe20000000000 */
[----:B------:R-:W-:Y:S01]  /*2840*/  UMOV UR6, URZ ;  /* 0x000000ff00067c82 */ /* 0x000fe20008000000 */
[----:B------:R-:W-:-:S12]  /*2850*/  ULEA UR37, UR37, UR4, 0x18 ;  /* 0x0000000425257291 */ /* 0x000fd8000f8ec0ff */
.L_x_48:
[----:B------:R-:W-:Y:S02]  /*2860*/  LEA R0, R8, UR37, 0x3 ;  /* 0x0000002508007c11 */ /* 0x000fe4000f8e18ff */
[----:B------:R-:W-:-:S03]  /*2870*/  SHF.L.U32 R4, R9, 0x1f, RZ ;  /* 0x0000001f09047819 */ /* 0x000fc600000006ff */
[----:B------:R-:W-:Y:S01]  /*2880*/  VIADD R5, R0, 0x130 ;  /* 0x0000013000057836 */ /* 0x000fe20000000000 */
[----:B------:R-:W1:Y:S02]  /*2890*/  SYNCS.PHASECHK.TRANS64.TRYWAIT P0, [R0+URZ+0x120], R4 ;  /* 0x00012004000075a7 */ /* 0x000e6400080011ff */
[----:B-1----:R-:W-:Y:S05]  /*28a0*/  @!P0 BRA `(.L_x_45) ;  /* 0x0000005000a08947 */ /* 0x002fea0003800000 */
.L_x_137:
[----:B------:R-:W-:Y:S01]  /*28b0*/  ULEA UR5, UR6, UR37, 0x3 ;  /* 0x0000002506057291 */ /* 0x000fe2000f8e18ff */
[----:B-1----:R-:W-:Y:S01]  /*28c0*/  PRMT R0, RZ, 0x654, R5 ;  /* 0x00000654ff007816 */ /* 0x002fe20000000005 */
[----:B------:R-:W-:Y:S01]  /*28d0*/  @!P2 IMAD.MOV.U32 R4, RZ, RZ, 0x10 ;  /* 0x00000010ff04a424 */ /* 0x000fe200078e00ff */
[----:B------:R-:W-:Y:S01]  /*28e0*/  SHF.L.U32 R5, R12, 0x1f, RZ ;  /* 0x0000001f0c057819 */ /* 0x000fe200000006ff */
[----:B------:R-:W-:Y:S01]  /*28f0*/  UIADD3 UR4, UPT, UPT, UR5, 0xc0, URZ ;  /* 0x000000c005047890 */ /* 0x000fe2000fffe0ff */
[----:B------:R1:W-:Y:S05]  /*2900*/  SYNCS.ARRIVE.TRANS64.RED.A1T0 RZ, [R0+URZ], RZ ;  /* 0x000000ff00ff79a7 */ /* 0x0003ea00081004ff */
[----:B------:R-:W-:Y:S01]  /*2910*/  IMAD.U32 R6, RZ, RZ, UR4 ;  /* 0x00000004ff067e24 */ /* 0x000fe2000f8e00ff */
[----:B------:R-:W2:Y:S04]  /*2920*/  SYNCS.PHASECHK.TRANS64.TRYWAIT P0, [UR5+0xd0], R5 ;  /* 0x0000d005ff0075a7 */ /* 0x000ea80008001105 */
[----:B------:R-:W-:Y:S01]  /*2930*/  PRMT R6, R2, 0x654, R6 ;  /* 0x0000065402067816 */ /* 0x000fe20000000006 */
[----:B-12---:R-:W-:Y:S06]  /*2940*/  @!P0 BRA `(.L_x_46) ;  /* 0x00000050008c8947 */ /* 0x006fec0003800000 */
.L_x_139:
[----:B------:R-:W-:Y:S01]  /*2950*/  ULEA UR4, UR6, UR37, 0x4 ;  /* 0x0000002506047291 */ /* 0x000fe2000f8e20ff */
[----:B------:R-:W-:Y:S01]  /*2960*/  SEL R3, R6, R3, !P2 ;  /* 0x0000000306037207 */ /* 0x000fe20005000000 */
[----:B------:R-:W-:Y:S01]  /*2970*/  UIADD3 UR5, UPT, UPT, UR5, 0xc0, URZ ;  /* 0x000000c005057890 */ /* 0x000fe2000fffe0ff */
[----:B-1----:R-:W-:Y:S01]  /*2980*/  LEA R0, R11, UR37, 0x3 ;  /* 0x000000250b007c11 */ /* 0x002fe2000f8e18ff */
[----:B------:R-:W-:Y:S01]  /*2990*/  UIADD3 UR4, UPT, UPT, UR4, 0x150, URZ ;  /* 0x0000015004047890 */ /* 0x000fe2000fffe0ff */
[----:B------:R1:W-:Y:S01]  /*29a0*/  @!P2 SYNCS.ARRIVE.TRANS64.RED RZ, [R3+URZ], R4 ;  /* 0x0000000403ffa9a7 */ /* 0x0003e200080004ff */
[----:B------:R-:W-:Y:S01]  /*29b0*/  UIADD3 UR6, UPT, UPT, UR6, 0x1, URZ ;  /* 0x0000000106067890 */ /* 0x000fe2000fffe0ff */
[----:B------:R-:W-:-:S03]  /*29c0*/  VIADD R8, R8, 0x1 ;  /* 0x0000000108087836 */ /* 0x000fc60000000000 */
[----:B------:R-:W-:Y:S02]  /*29d0*/  UISETP.NE.AND UP0, UPT, UR6, 0x2, UPT ;  /* 0x000000020600788c */ /* 0x000fe4000bf05270 */
[----:B------:R-:W-:Y:S01]  /*29e0*/  ISETP.NE.AND P0, PT, R8, 0x2, PT ;  /* 0x000000020800780c */ /* 0x000fe20003f05270 */
[----:B------:R-:W-:Y:S06]  /*29f0*/  UGETNEXTWORKID.BROADCAST [UR4], [UR5] ;  /* 0x00000000040073ca */ /* 0x000fec0008000100 */
[----:B------:R-:W-:Y:S02]  /*2a00*/  USEL UR4, URZ, 0x1, UP0 ;  /* 0x00000001ff047887 */ /* 0x000fe40008000000 */
[----:B------:R-:W-:-:S04]  /*2a10*/  USEL UR6, UR6, URZ, UP0 ;  /* 0x000000ff06067287 */ /* 0x000fc80008000000 */
[----:B------:R-:W-:Y:S02]  /*2a20*/  LOP3.LUT R12, R12, UR4, RZ, 0x3c, !PT ;  /* 0x000000040c0c7c12 */ /* 0x000fe4000f8e3cff */
[----:B-1----:R-:W-:-:S04]  /*2a30*/  SHF.L.U32 R4, R10, 0x1f, RZ ;  /* 0x0000001f0a047819 */ /* 0x002fc800000006ff */
[----:B------:R-:W1:Y:S02]  /*2a40*/  SYNCS.PHASECHK.TRANS64.TRYWAIT P1, [R0+URZ+0xc0], R4 ;  /* 0x0000c004000075a7 */ /* 0x000e6400080211ff */
[----:B-1----:R-:W-:Y:S05]  /*2a50*/  @!P1 BRA `(.L_x_47) ;  /* 0x0000005000609947 */ /* 0x002fea0003800000 */
.L_x_140:
[C---:B-1----:R-:W-:Y:S01]  /*2a60*/  LEA R4, R11.reuse, UR37, 0x4 ;  /* 0x000000250b047c11 */ /* 0x042fe2000f8e20ff */
[----:B------:R-:W-:Y:S01]  /*2a70*/  VIADD R0, R0, 0xd0 ;  /* 0x000000d000007836 */ /* 0x000fe20000000000 */
[----:B------:R-:W-:Y:S01]  /*2a80*/  SEL R8, R8, RZ, P0 ;  /* 0x000000ff08087207 */ /* 0x000fe20000000000 */
[----:B------:R-:W-:-:S03]  /*2a90*/  VIADD R11, R11, 0x1 ;  /* 0x000000010b0b7836 */ /* 0x000fc60000000000 */
[----:B------:R-:W1:Y:S01]  /*2aa0*/  LDS.128 R4, [R4+0x150] ;  /* 0x0001500004047984 */ /* 0x000e620000000c00 */
[----:B------:R-:W-:Y:S02]  /*2ab0*/  PRMT R0, RZ, 0x654, R0 ;  /* 0x00000654ff007816 */ /* 0x000fe40000000000 */
[C---:B------:R-:W-:Y:S01]  /*2ac0*/  ISETP.NE.AND P1, PT, R11.reuse, 0x2, PT ;  /* 0x000000020b00780c */ /* 0x040fe20003f25270 */
[----:B------:R-:W-:Y:S01]  /*2ad0*/  @!PT LDS RZ, [RZ] ;  /* 0x00000000fffff984 */ /* 0x000fe20000000800 */
[----:B------:R-:W-:Y:S01]  /*2ae0*/  @!PT LDS RZ, [RZ] ;  /* 0x00000000fffff984 */ /* 0x000fe20000000800 */
[----:B------:R-:W-:Y:S01]  /*2af0*/  @!PT LDS RZ, [RZ] ;  /* 0x00000000fffff984 */ /* 0x000fe20000000800 */
[----:B------:R-:W-:Y:S01]  /*2b00*/  @!PT LDS RZ, [RZ] ;  /* 0x00000000fffff984 */ /* 0x000fe20000000800 */
[----:B------:R2:W-:Y:S06]  /*2b10*/  MEMBAR.ALL.CTA ;  /* 0x0000000000007992 */ /* 0x0005ec0000008000 */
[----:B--2---:R-:W2:Y:S01]  /*2b20*/  FENCE.VIEW.ASYNC.S ;  /* 0x00000000000073c6 */ /* 0x004ea20000000000 */
[----:B------:R-:W-:Y:S01]  /*2b30*/  SEL R11, R11, RZ, P1 ;  /* 0x000000ff0b0b7207 */ /* 0x000fe20000800000 */
[----:B--2---:R2:W-:Y:S01]  /*2b40*/  SYNCS.ARRIVE.TRANS64.RED.A1T0 RZ, [R0+URZ], RZ ;  /* 0x000000ff00ff79a7 */ /* 0x0045e200081004ff */
[----:B-1----:R-:W-:-:S02]  /*2b50*/  LOP3.LUT P3, RZ, R6, 0x1, RZ, 0xc0, !PT ;  /* 0x0000000106ff7812 */ /* 0x002fc4000786c0ff */
[----:B------:R-:W-:-:S04]  /*2b60*/  SEL R4, RZ, 0x1, P1 ;  /* 0x00000001ff047807 */ /* 0x000fc80000800000 */
[----:B------:R-:W-:Y:S02]  /*2b70*/  LOP3.LUT R10, R10, R4, RZ, 0x3c, !PT ;  /* 0x000000040a0a7212 */ /* 0x000fe400078e3cff */
[----:B--2---:R-:W-:-:S04]  /*2b80*/  SEL R0, RZ, 0x1, P0 ;  /* 0x00000001ff007807 */ /* 0x004fc80000000000 */
[----:B------:R-:W-:Y:S01]  /*2b90*/  LOP3.LUT R9, R9, R0, RZ, 0x3c, !PT ;  /* 0x0000000009097212 */ /* 0x000fe200078e3cff */
[----:B------:R-:W-:Y:S06]  /*2ba0*/  @P3 BRA `(.L_x_48) ;  /* 0xfffffffc002c3947 */ /* 0x000fec000383ffff */
[----:B------:R-:W-:Y:S01]  /*2bb0*/  ULEA UR5, UR6, UR37, 0x3 ;  /* 0x0000002506057291 */ /* 0x000fe2000f8e18ff */
[----:B------:R-:W-:-:S08]  /*2bc0*/  SHF.L.U32 R2, R12, 0x1f, RZ ;  /* 0x0000001f0c027819 */ /* 0x000fd000000006ff */
[----:B------:R-:W1:Y:S02]  /*2bd0*/  SYNCS.PHASECHK.TRANS64 P0, [UR5+0xd0], R2 ;  /* 0x0000d002ff0075a7 */ /* 0x000e640008001005 */
[----:B-1----:R-:W-:Y:S05]  /*2be0*/  @P0 BRA `(.L_x_49) ;  /* 0x0000000000080947 */ /* 0x002fea0003800000 */
[----:B------:R-:W1:Y:S02]  /*2bf0*/  SYNCS.PHASECHK.TRANS64.TRYWAIT P0, [UR5+0xd0], R2 ;  /* 0x0000d002ff0075a7 */ /* 0x000e640008001105 */
[----:B-1----:R-:W-:Y:S05]  /*2c00*/  @!P0 BRA `(.L_x_50) ;  /* 0x0000005000088947 */ /* 0x002fea0003800000 */
.L_x_49:
[----:B------:R-:W-:-:S04]  /*2c10*/  UIADD3 UR4, UPT, UPT, UR6, 0x1, URZ ;  /* 0x0000000106047890 */ /* 0x000fc8000fffe0ff */
[----:B------:R-:W-:-:S04]  /*2c20*/  UISETP.NE.AND UP0, UPT, UR4, 0x2, UPT ;  /* 0x000000020400788c */ /* 0x000fc8000bf05270 */
[----:B------:R-:W-:Y:S02]  /*2c30*/  USEL UR7, URZ, 0x1, UP0 ;  /* 0x00000001ff077887 */ /* 0x000fe40008000000 */
[----:B------:R-:W-:-:S04]  /*2c40*/  USEL UR4, UR4, URZ, UP0 ;  /* 0x000000ff04047287 */ /* 0x000fc80008000000 */
[----:B------:R-:W-:Y:S01]  /*2c50*/  ULEA UR4, UR4, UR37, 0x3 ;  /* 0x0000002504047291 */ /* 0x000fe2000f8e18ff */
[----:B-1----:R-:W-:-:S04]  /*2c60*/  LOP3.LUT R2, R12, UR7, RZ, 0x3c, !PT ;  /* 0x000000070c027c12 */ /* 0x002fc8000f8e3cff */
[----:B------:R-:W-:-:S04]  /*2c70*/  SHF.L.U32 R0, R2, 0x1f, RZ ;  /* 0x0000001f02007819 */ /* 0x000fc800000006ff */
[----:B------:R-:W1:Y:S02]  /*2c80*/  SYNCS.PHASECHK.TRANS64 P0, [UR4+0xd0], R0 ;  /* 0x0000d000ff0075a7 */ /* 0x000e640008001004 */
[----:B-1----:R-:W-:Y:S05]  /*2c90*/  @P0 EXIT ;  /* 0x000000000000094d */ /* 0x002fea0003800000 */
[----:B------:R-:W-:Y:S02]  /*2ca0*/  SHF.L.U32 R2, R2, 0x1f, RZ ;  /* 0x0000001f02027819 */ /* 0x000fe400000006ff */
[----:B------:R-:W-:-:S07]  /*2cb0*/  MOV R0, UR4 ;  /* 0x0000000400007c02 */ /* 0x000fce0008000f00 */
.L_x_51:
[----:B-1----:R1:W2:Y:S02]  /*2cc0*/  SYNCS.PHASECHK.TRANS64.TRYWAIT P0, [R0+URZ+0xd0], R2 ;  /* 0x0000d002000075a7 */ /* 0x0022a400080011ff */
[----:B--2---:R-:W-:Y:S05]  /*2cd0*/  @!P0 NANOSLEEP.SYNCS 0x989680 ;  /* 0x009896800000895d */ /* 0x004fea0003900000 */
[----:B------:R-:W2:Y:S02]  /*2ce0*/  @!P0 SYNCS.PHASECHK.TRANS64 P0, [R0+URZ+0xd0], R2 ;  /* 0x0000d002000085a7 */ /* 0x000ea400080010ff */
[----:B--2---:R-:W-:Y:S05]  /*2cf0*/  @P0 EXIT ;  /* 0x000000000000094d */ /* 0x004fea0003800000 */
[----:B------:R-:W-:Y:S05]  /*2d00*/  BRA `(.L_x_51) ;  /* 0xfffffffc00ec7947 */ /* 0x000fea000383ffff */
.L_x_44:
[----:B------:R-:W-:-:S09]  /*2d10*/  UISETP.NE.AND UP1, UPT, UR8, URZ, UPT ;  /* 0x000000ff0800728c */ /* 0x000fd2000bf25270 */
[----:B------:R-:W-:Y:S05]  /*2d20*/  BRA.U UP1, `(.L_x_52) ;  /* 0x0000000d01b47547 */ /* 0x000fea000b800000 */
[----:B------:R-:W-:Y:S01]  /*2d30*/  UMOV UR4, 0x40 ;  /* 0x0000004000047882 */ /* 0x000fe20000000000 */
[----:B------:R-:W-:Y:S01]  /*2d40*/  NOP ;  /* 0x0000000000007918 */ /* 0x000fe20000000000 */
[----:B------:R-:W-:Y:S01]  /*2d50*/  ULEA UR4, UR37, UR4, 0x18 ;  /* 0x0000000425047291 */ /* 0x000fe2000f8ec0ff */
[----:B------:R-:W-:Y:S02]  /*2d60*/  UMOV UR5, 0x400 ;  /* 0x0000040000057882 */ /* 0x000fe40000000000 */
[----:B------:R-:W-:-:S06]  /*2d70*/  ULEA UR37, UR37, UR5, 0x18 ;  /* 0x0000000525257291 */ /* 0x000fcc000f8ec0ff */
[----:B------:R-:W1:Y:S02]  /*2d80*/  LDS.U8 R0, [UR4+0x1c] ;  /* 0x00001c04ff007984 */ /* 0x000e640008000000 */
[----:B-1----:R-:W-:-:S13]  /*2d90*/  ISETP.NE.AND P0, PT, R0, RZ, PT ;  /* 0x000000ff0000720c */ /* 0x002fda0003f05270 */
[----:B------:R-:W-:Y:S05]  /*2da0*/  @P0 BRA `(.L_x_53) ;  /* 0x0000000000580947 */ /* 0x000fea0003800000 */
[----:B------:R-:W-:-:S13]  /*2db0*/  ELECT P0, URZ, PT ;  /* 0x0000000000ff782f */ /* 0x000fda0003800000 */
[----:B------:R-:W-:Y:S05]  /*2dc0*/  @!P0 BRA `(.L_x_54) ;  /* 0x0000000000608947 */ /* 0x000fea0003800000 */
[----:B------:R-:W-:Y:S01]  /*2dd0*/  UMOV UR5, 0x10 ;  /* 0x0000001000057882 */ /* 0x000fe20000000000 */
[----:B------:R-:W-:Y:S01]  /*2de0*/  HFMA2 R0, -RZ, RZ, 0, 5.9604644775390625e-08 ;  /* 0x00000001ff007431 */ /* 0x000fe200000001ff */
[----:B------:R-:W-:-:S03]  /*2df0*/  MOV R2, 0xffff ;  /* 0x0000ffff00027802 */ /* 0x000fc60000000f00 */
[----:B------:R-:W-:Y:S04]  /*2e00*/  DEPBAR.LE SB1, 0x36 ;  /* 0x00009d800000791a */ /* 0x000fe80000000000 */
[----:B------:R-:W1:Y:S02]  /*2e10*/  UTCATOMSWS.FIND_AND_SET.ALIGN UP0, UR5, UR5 ;  /* 0x00000005000575e3 */ /* 0x000e640008000800 */
[----:B-1----:R-:W-:Y:S01]  /*2e20*/  MOV R3, UR5 ;  /* 0x0000000500037c02 */ /* 0x002fe20008000f00 */
[----:B------:R-:W-:Y:S06]  /*2e30*/  BRA.U UP0, `(.L_x_55) ;  /* 0x0000000100187547 */ /* 0x000fec000b800000 */
.L_x_56:
[----:B------:R-:W-:Y:S05]  /*2e40*/  NANOSLEEP 0x64 ;  /* 0x000000640000795d */ /* 0x000fea0003800000 */
[----:B------:R-:W-:-:S05]  /*2e50*/  UMOV UR5, 0x10 ;  /* 0x0000001000057882 */ /* 0x000fca0000000000 */
[----:B------:R-:W-:Y:S04]  /*2e60*/  DEPBAR.LE SB1, 0x36 ;  /* 0x00009d800000791a */ /* 0x000fe80000000000 */
[----:B------:R-:W1:Y:S02]  /*2e70*/  UTCATOMSWS.FIND_AND_SET.ALIGN UP0, UR5, UR5 ;  /* 0x00000005000575e3 */ /* 0x000e640008000800 */
[----:B-1----:R-:W-:Y:S01]  /*2e80*/  MOV R3, UR5 ;  /* 0x0000000500037c02 */ /* 0x002fe20008000f00 */
[----:B------:R-:W-:Y:S05]  /*2e90*/  BRA.U !UP0, `(.L_x_56) ;  /* 0xfffffffd08e87547 */ /* 0x000fea000b83ffff */
.L_x_55:
[-C--:B------:R-:W-:Y:S02]  /*2ea0*/  SHF.L.U32 R2, R2, R3.reuse, RZ ;  /* 0x0000000302027219 */ /* 0x080fe400000006ff */
[----:B------:R-:W-:Y:S01]  /*2eb0*/  SHF.L.U32 R0, R0, R3, RZ ;  /* 0x0000000300007219 */ /* 0x000fe200000006ff */
[----:B------:R-:W-:Y:S02]  /*2ec0*/  IMAD.SHL.U32 R3, R3, 0x20, RZ ;  /* 0x0000002003037824 */ /* 0x000fe400078e00ff */
[----:B------:R1:W-:Y:S04]  /*2ed0*/  ATOMS.OR RZ, [UR4+0x14], R2 ;  /* 0x00001402ffff798c */ /* 0x0003e8000b000004 */
[----:B------:R1:W-:Y:S04]  /*2ee0*/  ATOMS.OR RZ, [UR4+0x18], R0 ;  /* 0x00001800ffff798c */ /* 0x0003e8000b000004 */
[----:B------:R1:W-:Y:S01]  /*2ef0*/  STS [UR37+0x170], R3 ;  /* 0x00017003ff007988 */ /* 0x0003e20008000825 */
[----:B------:R-:W-:Y:S05]  /*2f00*/  BRA `(.L_x_54) ;  /* 0x0000000000107947 */ /* 0x000fea0003800000 */
.L_x_53:
[----:B------:R-:W-:Y:S02]  /*2f10*/  MOV R0, 0xffffffff ;  /* 0xffffffff00007802 */ /* 0x000fe40000000f00 */
[----:B------:R-:W-:-:S03]  /*2f20*/  MOV R2, 0x2f50 ;  /* 0x00002f5000027802 */ /* 0x000fc60000000f00 */
[----:B------:R1:W-:Y:S04]  /*2f30*/  STS [UR37+0x170], R0 ;  /* 0x00017000ff007988 */ /* 0x0003e80008000825 */
[----:B-1-3-5:R-:W-:Y:S05]  /*2f40*/  CALL.REL.NOINC `($__internal_1_$__cuda_sm10x_tcgen05_guardrail_trap_phase_invalid_during_alloc) ;  /* 0x0000005000dc7944 */ /* 0x02afea0003c00000 */
.L_x_54:
[----:B------:R-:W-:Y:S05]  /*2f50*/  WARPSYNC.ALL ;  /* 0x0000000000007948 */ /* 0x000fea0003800000 */
[----:B------:R-:W2:Y:S01]  /*2f60*/  S2UR UR5, SR_CgaCtaId ;  /* 0x00000000000579c3 */ /* 0x000ea20000008800 */
[----:B------:R-:W-:Y:S01]  /*2f70*/  UMOV UR4, 0x400 ;  /* 0x0000040000047882 */ /* 0x000fe20000000000 */
[----:B------:R-:W-:-:S06]  /*2f80*/  NOP ;  /* 0x0000000000007918 */ /* 0x000fcc0000000000 */
[----:B------:R-:W-:Y:S06]  /*2f90*/  BAR.ARV 0x6, 0xa0 ;  /* 0x0182800000007b1d */ /* 0x000fec0000002000 */
[----:B------:R-:W4:Y:S01]  /*2fa0*/  LDCU UR7, c[0x0][0x38c] ;  /* 0x00007180ff0777ac */ /* 0x000f220008000800 */
[----:B------:R-:W-:Y:S01]  /*2fb0*/  IMAD.MOV.U32 R11, RZ, RZ, 0x1 ;  /* 0x00000001ff0b7424 */ /* 0x000fe200078e00ff */
[----:B------:R-:W-:Y:S01]  /*2fc0*/  CS2R R8, SRZ ;  /* 0x0000000000087805 */ /* 0x000fe2000001ff00 */
[----:B------:R-:W-:Y:S01]  /*2fd0*/  IMAD.MOV.U32 R10, RZ, RZ, RZ ;  /* 0x000000ffff0a7224 */ /* 0x000fe200078e00ff */
[----:B------:R-:W3:Y:S01]  /*2fe0*/  LDCU UR6, c[0x0][0x38c] ;  /* 0x00007180ff0677ac */ /* 0x000ee20008000800 */
[----:B------:R-:W-:Y:S01]  /*2ff0*/  UMOV UR15, URZ ;  /* 0x000000ff000f7c82 */ /* 0x000fe20008000000 */
[----:B------:R-:W-:Y:S01]  /*3000*/  UMOV UR14, URZ ;  /* 0x000000ff000e7c82 */ /* 0x000fe20008000000 */
[----:B--2---:R-:W-:Y:S01]  /*3010*/  ULEA UR5, UR5, UR4, 0x18 ;  /* 0x0000000405057291 */ /* 0x004fe2000f8ec0ff */
[----:B------:R-:W-:Y:S01]  /*3020*/  UMOV UR24, 0x0 ;  /* 0x0000000000187882 */ /* 0x000fe20000000000 */
[----:B------:R-:W-:-:S02]  /*3030*/  UMOV UR25, 0x8100490 ;  /* 0x0810049000197882 */ /* 0x000fc40000000000 */
[----:B------:R-:W-:Y:S02]  /*3040*/  UIADD3 UR10, UPT, UPT, UR5, 0x6400, URZ ;  /* 0x00006400050a7890 */ /* 0x000fe4000fffe0ff */
[----:B------:R-:W-:Y:S02]  /*3050*/  UIADD3 UR11, UPT, UPT, UR5, 0x26400, URZ ;  /* 0x00026400050b7890 */ /* 0x000fe4000fffe0ff */
[----:B----4-:R-:W-:Y:S01]  /*3060*/  UIADD3 UR7, UPT, UPT, UR7, 0x3f, URZ ;  /* 0x0000003f07077890 */ /* 0x010fe2000fffe0ff */
[----:B-1----:R-:W1:Y:S01]  /*3070*/  LDS R0, [UR5+0x170] ;  /* 0x00017005ff007984 */ /* 0x002e620008000800 */
[----:B------:R-:W-:Y:S02]  /*3080*/  USHF.R.U32.HI UR10, URZ, 0x4, UR10 ;  /* 0x00000004ff0a7899 */ /* 0x000fe4000801160a */
[----:B------:R-:W-:Y:S02]  /*3090*/  USHF.R.S32.HI UR4, URZ, 0x1f, UR7 ;  /* 0x0000001fff047899 */ /* 0x000fe40008011407 */
[----:B------:R-:W-:-:S02]  /*30a0*/  USHF.R.U32.HI UR11, URZ, 0x4, UR11 ;  /* 0x00000004ff0b7899 */ /* 0x000fc4000801160b */
[----:B------:R-:W-:Y:S02]  /*30b0*/  ULEA.HI UR4, UR4, UR7, URZ, 0x6 ;  /* 0x0000000704047291 */ /* 0x000fe4000f8f30ff */
[----:B------:R-:W-:Y:S02]  /*30c0*/  ULOP3.LUT UR10, UR10, 0x3fff, URZ, 0xc0, !UPT ;  /* 0x00003fff0a0a7892 */ /* 0x000fe4000f8ec0ff */
[----:B------:R-:W-:Y:S02]  /*30d0*/  USHF.R.S32.HI UR4, URZ, 0x6, UR4 ;  /* 0x00000006ff047899 */ /* 0x000fe40008011404 */
[----:B------:R-:W-:Y:S02]  /*30e0*/  ULOP3.LUT UR11, UR11, 0x3fff, URZ, 0xc0, !UPT ;  /* 0x00003fff0b0b7892 */ /* 0x000fe4000f8ec0ff */
[----:B------:R-:W-:Y:S01]  /*30f0*/  UISETP.LT.AND UP0, UPT, UR4, 0x1, UPT ;  /* 0x000000010400788c */ /* 0x000fe2000bf01270 */
[----:B------:R-:W-:Y:S01]  /*3100*/  UMOV UR22, 0x0 ;  /* 0x0000000000167882 */ /* 0x000fe20000000000 */
[----:B------:R-:W-:-:S02]  /*3110*/  UMOV UR23, 0x8100490 ;  /* 0x0810049000177882 */ /* 0x000fc40000000000 */
[----:B------:R-:W-:Y:S02]  /*3120*/  USEL UR9, UR4, 0x1, !UP0 ;  /* 0x0000000104097887 */ /* 0x000fe4000c000000 */
[----:B------:R-:W-:Y:S02]  /*3130*/  ULOP3.LUT UR10, UR10, 0x10000, URZ, 0xfc, !UPT ;  /* 0x000100000a0a7892 */ /* 0x000fe4000f8efcff */
[----:B------:R-:W-:Y:S02]  /*3140*/  ULOP3.LUT UR11, UR11, 0x10000, URZ, 0xfc, !UPT ;  /* 0x000100000b0b7892 */ /* 0x000fe4000f8efcff */
[----:B------:R-:W-:Y:S02]  /*3150*/  UIADD3 UR9, UPT, UPT, -UR9, URZ, URZ ;  /* 0x000000ff09097290 */ /* 0x000fe4000fffe1ff */
[----:B---3--:R-:W-:Y:S01]  /*3160*/  UISETP.GE.AND UP3, UPT, UR6, 0x1, UPT ;  /* 0x000000010600788c */ /* 0x008fe2000bf66270 */
[----:B------:R-:W-:Y:S01]  /*3170*/  UMOV UR20, 0x0 ;  /* 0x0000000000147882 */ /* 0x000fe20000000000 */
[----:B------:R-:W-:Y:S01]  /*3180*/  UMOV UR21, 0x8100490 ;  /* 0x0810049000157882 */ /* 0x000fe20000000000 */
[----:B------:R-:W-:Y:S01]  /*3190*/  UMOV UR18, 0x0 ;  /* 0x0000000000127882 */ /* 0x000fe20000000000 */
[----:B------:R-:W-:Y:S01]  /*31a0*/  UMOV UR19, 0x8100490 ;  /* 0x0810049000137882 */ /* 0x000fe20000000000 */
[----:B-1----:R-:W-:-:S15]  /*31b0*/  R2UR UR16, R0 ;  /* 0x00000000001072ca */ /* 0x002fde00000e0000 */
.L_x_63:
[----:B------:R-:W-:Y:S02]  /*31c0*/  LEA R0, R10, UR5, 0x3 ;  /* 0x000000050a007c11 */ /* 0x000fe4000f8e18ff */
[----:B------:R-:W-:Y:S02]  /*31d0*/  SHF.L.U32 R2, R9, 0x1f, RZ ;  /* 0x0000001f09027819 */ /* 0x000fe400000006ff */
[----:B------:R-:W-:Y:S01]  /*31e0*/  PLOP3.LUT P0, PT, PT, PT, UP3, 0x80, 0x8 ;  /* 0x000000000008781c */ /* 0x000fe20003f0f038 */
[----:B------:R-:W-:Y:S01]  /*31f0*/  VIADD R3, R0, 0xd0 ;  /* 0x000000d000037836 */ /* 0x000fe20000000000 */
[----:B-1----:R-:W1:Y:S02]  /*3200*/  SYNCS.PHASECHK.TRANS64.TRYWAIT P1, [R0+URZ+0xc0], R2 ;  /* 0x0000c002000075a7 */ /* 0x002e6400080211ff */
[----:B-1-3--:R-:W-:Y:S09]  /*3210*/  @!P1 BRA `(.L_x_57) ;  /* 0x00000048009c9947 */ /* 0x00aff20003800000 */
.L_x_142:
[----:B------:R-:W-:Y:S01]  /*3220*/  LEA R4, R10, UR5, 0x4 ;  /* 0x000000050a047c11 */ /* 0x000fe2000f8e20ff */
[----:B------:R-:W-:Y:S01]  /*3230*/  @UP3 ULEA UR6, UR14, UR5, 0x3 ;  /* 0x000000050e063291 */ /* 0x000fe2000f8e18ff */
[----:B------:R-:W-:Y:S01]  /*3240*/  PLOP3.LUT P2, PT, PT, PT, PT, 0x80, 0x8 ;  /* 0x000000000008781c */ /* 0x000fe20003f4f070 */
[----:B------:R-:W-:Y:S01]  /*3250*/  ULEA UR7, UR15, UR5, 0x3 ;  /* 0x000000050f077291 */ /* 0x000fe2000f8e18ff */
[----:B------:R-:W-:Y:S01]  /*3260*/  PRMT R3, RZ, 0x654, R3 ;  /* 0x00000654ff037816 */ /* 0x000fe20000000003 */
[----:B------:R-:W-:Y:S01]  /*3270*/  ULEA UR8, UR15, UR16, 0x6 ;  /* 0x000000100f087291 */ /* 0x000fe2000f8e30ff */
[----:B------:R-:W2:Y:S01]  /*3280*/  LDS.128 R4, [R4+0x150] ;  /* 0x0001500004047984 */ /* 0x000ea20000000c00 */
[----:B-1----:R-:W-:Y:S02]  /*3290*/  @P0 SHF.L.U32 R2, R8, 0x1f, RZ ;  /* 0x0000001f08020819 */ /* 0x002fe400000006ff */
[----:B------:R-:W-:Y:S01]  /*32a0*/  SHF.L.U32 R0, R11, 0x1f, RZ ;  /* 0x0000001f0b007819 */ /* 0x000fe200000006ff */
[----:B------:R-:W-:Y:S01]  /*32b0*/  @!PT LDS RZ, [RZ] ;  /* 0x00000000fffff984 */ /* 0x000fe20000000800 */
[----:B------:R-:W-:Y:S01]  /*32c0*/  @!PT LDS RZ, [RZ] ;  /* 0x00000000fffff984 */ /* 0x000fe20000000800 */
[----:B------:R-:W-:Y:S01]  /*32d0*/  @!PT LDS RZ, [RZ] ;  /* 0x00000000fffff984 */ /* 0x000fe20000000800 */
[----:B------:R-:W-:Y:S01]  /*32e0*/  @!PT LDS RZ, [RZ] ;  /* 0x00000000fffff984 */ /* 0x000fe20000000800 */
[----:B------:R1:W-:Y:S06]  /*32f0*/  MEMBAR.ALL.CTA ;  /* 0x0000000000007992 */ /* 0x0003ec0000008000 */
[----:B-1----:R-:W1:Y:S02]  /*3300*/  FENCE.VIEW.ASYNC.S ;  /* 0x00000000000073c6 */ /* 0x002e640000000000 */
[----:B-1----:R1:W-:Y:S01]  /*3310*/  SYNCS.ARRIVE.TRANS64.RED.A1T0 RZ, [R3+URZ], RZ ;  /* 0x000000ff03ff79a7 */ /* 0x0023e200081004ff */
[----:B------:R1:W3:Y:S01]  /*3320*/  @P0 SYNCS.PHASECHK.TRANS64.TRYWAIT P2, [UR6], R2 ;  /* 0x00000002ff0005a7 */ /* 0x0002e20008041106 */
[----:B--2---:R-:W-:Y:S01]  /*3330*/  LOP3.LUT P1, RZ, R6, 0x1, RZ, 0xc0, !PT ;  /* 0x0000000106ff7812 */ /* 0x004fe2000782c0ff */
[----:B------:R-:W2:Y:S02]  /*3340*/  SYNCS.PHASECHK.TRANS64.TRYWAIT P0, [UR7+0x100], R0 ;  /* 0x00010000ff0075a7 */ /* 0x000ea40008001107 */
[----:B-123--:R-:W-:Y:S10]  /*3350*/  @!P0 BRA `(.L_x_58) ;  /* 0x0000004800608947 */ /* 0x00eff40003800000 */
.L_x_144:
[----:B------:R-:W-:Y:S01]  /*3360*/  IADD3 R10, PT, PT, R10, 0x1, RZ ;  /* 0x000000010a0a7810 */ /* 0x000fe20007ffe0ff */
[----:B------:R-:W-:Y:S06]  /*3370*/  BRA.U !UP3, `(.L_x_59) ;  /* 0x000000010bc07547 */ /* 0x000fec000b800000 */
[----:B------:R-:W-:Y:S01]  /*3380*/  UPLOP3.LUT UP4, UPT, UPT, UPT, UPT, 0x40, 0x4 ;  /* 0x000000000004789c */ /* 0x000fe20003f8e870 */
[----:B------:R-:W-:Y:S01]  /*3390*/  UMOV UR13, UR9 ;  /* 0x00000009000d7c82 */ /* 0x000fe20008000000 */
[----:B------:R-:W-:Y:S01]  /*33a0*/  UMOV UR12, UR4 ;  /* 0x00000004000c7c82 */ /* 0x000fe20008000000 */
[----:B------:R-:W-:-:S08]  /*33b0*/  UMOV UR17, UR14 ;  /* 0x0000000e00117c82 */ /* 0x000fd00008000000 */
.L_x_62:
[----:B------:R-:W-:Y:S02]  /*33c0*/  UIADD3 UR13, UPT, UPT, UR13, 0x1, URZ ;  /* 0x000000010d0d7890 */ /* 0x000fe4000fffe0ff */
[----:B--2---:R-:W-:Y:S02]  /*33d0*/  ULEA UR6, UR17, UR5, 0x3 ;  /* 0x0000000511067291 */ /* 0x004fe4000f8e18ff */
[----:B------:R-:W-:Y:S01]  /*33e0*/  UISETP.NE.AND UP0, UPT, UR13, URZ, UPT ;  /* 0x000000ff0d00728c */ /* 0x000fe2000bf05270 */
[----:B---3--:R-:W-:Y:S10]  /*33f0*/  @P2 BRA `(.L_x_60) ;  /* 0x00000000000c2947 */ /* 0x008ff40003800000 */
[----:B-1----:R-:W-:Y:S04]  /*3400*/  SHF.L.U32 R2, R8, 0x1f, RZ ;  /* 0x0000001f08027819 */ /* 0x002fe800000006ff */
[----:B------:R-:W1:Y:S02]  /*3410*/  SYNCS.PHASECHK.TRANS64.TRYWAIT P0, [UR6], R2 ;  /* 0x00000002ff0075a7 */ /* 0x000e640008001106 */
[----:B-1----:R-:W-:Y:S05]  /*3420*/  @!P0 BRA `(.L_x_61) ;  /* 0x0000004800448947 */ /* 0x002fea0003800000 */
.L_x_60:
[----:B------:R-:W-:Y:S01]  /*3430*/  UISETP.NE.AND UP1, UPT, UR12, 0x1, UPT ;  /* 0x000000010c00788c */ /* 0x000fe2000bf25270 */
[----:B------:R-:W-:Y:S01]  /*3440*/  PLOP3.LUT P2, PT, PT, PT, PT, 0x80, 0x8 ;  /* 0x000000000008781c */ /* 0x000fe20003f4f070 */
[----:B------:R-:W-:Y:S02]  /*3450*/  UIADD3 UR14, UPT, UPT, UR17, 0x1, URZ ;  /* 0x00000001110e7890 */ /* 0x000fe4000fffe0ff */
[----:B------:R-:W-:Y:S02]  /*3460*/  ULEA UR28, UR17, UR11, 0x9 ;  /* 0x0000000b111c7291 */ /* 0x000fe4000f8e48ff */
[----:B------:R-:W-:Y:S01]  /*3470*/  UISETP.NE.AND UP2, UPT, UR14, 0x8, UPT ;  /* 0x000000080e00788c */ /* 0x000fe2000bf45270 */
[----:B------:R-:W-:Y:S01]  /*3480*/  PLOP3.LUT P0, PT, PT, PT, UP1, 0x80, 0x8 ;  /* 0x000000000008781c */ /* 0x000fe20003f0f018 */
[----:B------:R-:W-:Y:S02]  /*3490*/  UIADD3 UR40, UPT, UPT, UR28, 0x2, URZ ;  /* 0x000000021c287890 */ /* 0x000fe4000fffe0ff */
[----:B------:R-:W-:Y:S02]  /*34a0*/  USEL UR27, URZ, 0x1, UP2 ;  /* 0x00000001ff1b7887 */ /* 0x000fe40009000000 */
[----:B------:R-:W-:Y:S02]  /*34b0*/  USEL UR14, UR14, URZ, UP2 ;  /* 0x000000ff0e0e7287 */ /* 0x000fe40009000000 */
[----:B------:R-:W-:Y:S02]  /*34c0*/  UIADD3 UR36, UPT, UPT, UR28, 0x4, URZ ;  /* 0x000000041c247890 */ /* 0x000fe4000fffe0ff */
[----:B------:R-:W-:Y:S01]  /*34d0*/  @UP1 ULEA UR26, UR14, UR5, 0x3 ;  /* 0x000000050e1a1291 */ /* 0x000fe2000f8e18ff */
[----:B------:R-:W-:Y:S01]  /*34e0*/  LOP3.LUT R8, R8, UR27, RZ, 0x3c, !PT ;  /* 0x0000001b08087c12 */ /* 0x000fe2000f8e3cff */
[----:B------:R-:W-:Y:S02]  /*34f0*/  UIADD3 UR32, UPT, UPT, UR28, 0x6, URZ ;  /* 0x000000061c207890 */ /* 0x000fe4000fffe0ff */
[----:B------:R-:W-:Y:S01]  /*3500*/  UIADD3 UR6, UPT, UPT, UR6, 0x40, URZ ;  /* 0x0000004006067890 */ /* 0x000fe2000fffe0ff */
[----:B-1----:R-:W-:Y:S01]  /*3510*/  @P0 SHF.L.U32 R0, R8, 0x1f, RZ ;  /* 0x0000001f08000819 */ /* 0x002fe200000006ff */
[----:B------:R-:W-:Y:S01]  /*3520*/  UIADD3 UR12, UPT, UPT, UR12, -0x1, URZ ;  /* 0xffffffff0c0c7890 */ /* 0x000fe2000fffe0ff */
[----:B------:R-:W-:Y:S02]  /*3530*/  UMOV UR29, 0x40004040 ;  /* 0x40004040001d7882 */ /* 0x000fe40000000000 */
[----:B------:R2:W3:Y:S01]  /*3540*/  @P0 SYNCS.PHASECHK.TRANS64.TRYWAIT P2, [UR26], R0 ;  /* 0x00000000ff0005a7 */ /* 0x0004e2000804111a */
[----:B------:R-:W-:Y:S01]  /*3550*/  ULEA UR26, UR17, UR10, 0xa ;  /* 0x0000000a111a7291 */ /* 0x000fe2000f8e50ff */
[----:B------:R-:W-:Y:S01]  /*3560*/  UMOV UR27, 0x40004040 ;  /* 0x40004040001b7882 */ /* 0x000fe20000000000 */
[----:B------:R-:W-:Y:S02]  /*3570*/  UMOV UR41, 0x40004040 ;  /* 0x4000404000297882 */ /* 0x000fe40000000000 */
[----:B------:R-:W-:Y:S02]  /*3580*/  UIADD3 UR38, UPT, UPT, UR26, 0x2, URZ ;  /* 0x000000021a267890 */ /* 0x000fe4000fffe0ff */
[----:B------:R-:W-:Y:S02]  /*3590*/  UIADD3 UR34, UPT, UPT, UR26, 0x4, URZ ;  /* 0x000000041a227890 */ /* 0x000fe4000fffe0ff */
[----:B------:R-:W-:Y:S01]  /*35a0*/  UIADD3 UR30, UPT, UPT, UR26, 0x6, URZ ;  /* 0x000000061a1e7890 */ /* 0x000fe2000fffe0ff */
[----:B------:R2:W-:Y:S01]  /*35b0*/  UTCHMMA gdesc[UR26], gdesc[UR28], tmem[UR8], tmem[UR24], idesc[UR25], UP4 ;  /* 0x00ff181c1a0075ea */ /* 0x0005e2000a000008 */
[----:B------:R-:W-:Y:S01]  /*35c0*/  UPLOP3.LUT UP4, UPT, UPT, UPT, UPT, 0x80, 0x8 ;  /* 0x000000000008789c */ /* 0x000fe20003f8f070 */
[----:B------:R-:W-:Y:S01]  /*35d0*/  UMOV UR39, 0x40004040 ;  /* 0x4000404000277882 */ /* 0x000fe20000000000 */
[----:B------:R-:W-:Y:S01]  /*35e0*/  UMOV UR37, 0x40004040 ;  /* 0x4000404000257882 */ /* 0x000fe20000000000 */
[----:B------:R2:W-:Y:S01]  /*35f0*/  UTCHMMA gdesc[UR38], gdesc[UR40], tmem[UR8], tmem[UR22], idesc[UR23], UPT ;  /* 0x00ff1628260075ea */ /* 0x0005e2000b800008 */
[----:B------:R-:W-:Y:S01]  /*3600*/  UMOV UR35, 0x40004040 ;  /* 0x4000404000237882 */ /* 0x000fe20000000000 */
[----:B------:R-:W-:Y:S01]  /*3610*/  UMOV UR33, 0x40004040 ;  /* 0x4000404000217882 */ /* 0x000fe20000000000 */
[----:B------:R-:W-:Y:S01]  /*3620*/  UMOV UR31, 0x40004040 ;  /* 0x40004040001f7882 */ /* 0x000fe20000000000 */
[----:B------:R2:W-:Y:S01]  /*3630*/  UTCHMMA gdesc[UR34], gdesc[UR36], tmem[UR8], tmem[UR20], idesc[UR21], UPT ;  /* 0x00ff1424220075ea */ /* 0x0005e2000b800008 */
[----:B------:R2:W-:Y:S01]  /*3640*/  UTCHMMA gdesc[UR30], gdesc[UR32], tmem[UR8], tmem[UR18], idesc[UR19], UPT ;  /* 0x00ff12201e0075ea */ /* 0x0005e2000b800008 */
[----:B------:R2:W-:Y:S01]  /*3650*/  UTCBAR [UR6], URZ ;  /* 0x000000ff060073e9 */ /* 0x0005e200080000ff */
[----:B------:R-:W-:Y:S01]  /*3660*/  UMOV UR17, UR14 ;  /* 0x0000000e00117c82 */ /* 0x000fe20008000000 */
[----:B------:R-:W-:Y:S05]  /*3670*/  BRA.U UP0, `(.L_x_62) ;  /* 0xfffffffd00507547 */ /* 0x000fea000b83ffff */
.L_x_59:
[----:B------:R-:W-:Y:S01]  /*3680*/  UIADD3 UR15, UPT, UPT, UR15, 0x1, URZ ;  /* 0x000000010f0f7890 */ /* 0x000fe2000fffe0ff */
[C---:B------:R-:W-:Y:S01]  /*3690*/  ISETP.NE.AND P0, PT, R10.reuse, 0x2, PT ;  /* 0x000000020a00780c */ /* 0x040fe20003f05270 */
[----:B------:R-:W-:Y:S02]  /*36a0*/  UIADD3 UR7, UPT, UPT, UR7, 0xe0, URZ ;  /* 0x000000e007077890 */ /* 0x000fe4000fffe0ff */
[----:B------:R-:W-:Y:S01]  /*36b0*/  UISETP.NE.AND UP0, UPT, UR15, 0x4, UPT ;  /* 0x000000040f00788c */ /* 0x000fe2000bf05270 */
[----:B-12---:R-:W-:Y:S02]  /*36c0*/  SEL R0, RZ, 0x1, P0 ;  /* 0x00000001ff007807 */ /* 0x006fe40000000000 */
[----:B------:R-:W-:Y:S01]  /*36d0*/  SEL R10, R10, RZ, P0 ;  /* 0x000000ff0a0a7207 */ /* 0x000fe20000000000 */
[----:B------:R-:W-:Y:S01]  /*36e0*/  USEL UR6, URZ, 0x1, UP0 ;  /* 0x00000001ff067887 */ /* 0x000fe20008000000 */
[----:B------:R-:W-:Y:S01]  /*36f0*/  LOP3.LUT R9, R9, R0, RZ, 0x3c, !PT ;  /* 0x0000000009097212 */ /* 0x000fe200078e3cff */
[----:B------:R-:W-:Y:S01]  /*3700*/  USEL UR15, UR15, URZ, UP0 ;  /* 0x000000ff0f0f7287 */ /* 0x000fe20008000000 */
[----:B------:R1:W-:Y:S03]  /*3710*/  UTCBAR [UR7], URZ ;  /* 0x000000ff070073e9 */ /* 0x0003e600080000ff */
[----:B------:R-:W-:Y:S01]  /*3720*/  LOP3.LUT R11, R11, UR6, RZ, 0x3c, !PT ;  /* 0x000000060b0b7c12 */ /* 0x000fe2000f8e3cff */
[----:B------:R-:W-:Y:S07]  /*3730*/  @P1 BRA `(.L_x_63) ;  /* 0xfffffff800a01947 */ /* 0x000fee000383ffff */
[----:B------:R-:W2:Y:S01]  /*3740*/  S2UR UR4, SR_CgaCtaId ;  /* 0x00000000000479c3 */ /* 0x000ea20000008800 */
[----:B------:R-:W-:Y:S01]  /*3750*/  ELECT P0, URZ, PT ;  /* 0x0000000000ff782f */ /* 0x000fe20003800000 */
[----:B------:R-:W-:Y:S01]  /*3760*/  IMAD.MOV.U32 R0, RZ, RZ, 0x1 ;  /* 0x00000001ff007424 */ /* 0x000fe200078e00ff */
[----:B------:R-:W-:Y:S01]  /*3770*/  UIADD3 UR5, UPT, UPT, UR5, 0x100, URZ ;  /* 0x0000010005057890 */ /* 0x000fe2000fffe0ff */
[----:B------:R-:W-:Y:S01]  /*3780*/  SHF.L.U32 R2, R11, 0x1f, RZ ;  /* 0x0000001f0b027819 */ /* 0x000fe200000006ff */
[----:B------:R-:W-:-:S03]  /*3790*/  UMOV UR6, 0x40 ;  /* 0x0000004000067882 */ /* 0x000fc60000000000 */
[----:B------:R-:W-:Y:S01]  /*37a0*/  UVIRTCOUNT.DEALLOC.SMPOOL 0x80 ;  /* 0x000000800000784c */ /* 0x000fe20000000000 */
[----:B--2---:R-:W-:Y:S02]  /*37b0*/  ULEA UR4, UR4, UR6, 0x18 ;  /* 0x0000000604047291 */ /* 0x004fe4000f8ec0ff */
[----:B------:R-:W-:-:S07]  /*37c0*/  ULEA UR6, UR15, UR5, 0x3 ;  /* 0x000000050f067291 */ /* 0x000fce000f8e18ff */
[----:B------:R2:W-:Y:S02]  /*37d0*/  @P0 STS.U8 [UR4+0x1c], R0 ;  /* 0x00001c00ff000988 */ /* 0x0005e40008000004 */
[----:B------:R-:W4:Y:S02]  /*37e0*/  SYNCS.PHASECHK.TRANS64.TRYWAIT P0, [UR6], R2 ;  /* 0x00000002ff0075a7 */ /* 0x000f240008001106 */
[----:B--2-4-:R-:W-:Y:S05]  /*37f0*/  @!P0 BRA `(.L_x_64) ;  /* 0x0000004400688947 */ /* 0x014fea0003800000 */
.L_x_147:
[----:B-1----:R-:W-:-:S04]  /*3800*/  UIADD3 UR7, UPT, UPT, UR15, 0x1, URZ ;  /* 0x000000010f077890 */ /* 0x002fc8000fffe0ff */
[----:B------:R-:W-:-:S04]  /*3810*/  UISETP.NE.AND UP0, UPT, UR7, 0x4, UPT ;  /* 0x000000040700788c */ /* 0x000fc8000bf05270 */
[----:B------:R-:W-:Y:S02]  /*3820*/  USEL UR8, URZ, 0x1, UP0 ;  /* 0x00000001ff087887 */ /* 0x000fe40008000000 */
[----:B------:R-:W-:-:S04]  /*3830*/  USEL UR7, UR7, URZ, UP0 ;  /* 0x000000ff07077287 */ /* 0x000fc80008000000 */
[----:B------:R-:W-:Y:S01]  /*3840*/  ULEA UR6, UR7, UR5, 0x3 ;  /* 0x0000000507067291 */ /* 0x000fe2000f8e18ff */
[----:B--2---:R-:W-:-:S04]  /*3850*/  LOP3.LUT R2, R11, UR8, RZ, 0x3c, !PT ;  /* 0x000000080b027c12 */ /* 0x004fc8000f8e3cff */
[----:B------:R-:W-:-:S04]  /*3860*/  SHF.L.U32 R3, R2, 0x1f, RZ ;  /* 0x0000001f02037819 */ /* 0x000fc800000006ff */
[----:B------:R-:W1:Y:S02]  /*3870*/  SYNCS.PHASECHK.TRANS64.TRYWAIT P0, [UR6], R3 ;  /* 0x00000003ff0075a7 */ /* 0x000e640008001106 */
[----:B-1----:R-:W-:Y:S05]  /*3880*/  @!P0 BRA `(.L_x_65) ;  /* 0x00000044005c8947 */ /* 0x002fea0003800000 */
.L_x_149:
        /* <DEDUP_REMOVED lines=9> */
.L_x_151:
[----:B------:R-:W-:-:S04]  /*3920*/  UIADD3 UR7, UPT, UPT, UR7, 0x1, URZ ;  /* 0x0000000107077890 */ /* 0x000fc8000fffe0ff */
[----:B------:R-:W-:-:S04]  /*3930*/  UISETP.NE.AND UP0, UPT, UR7, 0x4, UPT ;  /* 0x000000040700788c */ /* 0x000fc8000bf05270 */
[----:B------:R-:W-:Y:S02]  /*3940*/  USEL UR6, URZ, 0x1, UP0 ;  /* 0x00000001ff067887 */ /* 0x000fe40008000000 */
[----:B------:R-:W-:-:S04]  /*3950*/  USEL UR7, UR7, URZ, UP0 ;  /* 0x000000ff07077287 */ /* 0x000fc80008000000 */
[----:B------:R-:W-:Y:S01]  /*3960*/  ULEA UR7, UR7, UR5, 0x3 ;  /* 0x0000000507077291 */ /* 0x000fe2000f8e18ff */
[----:B------:R-:W-:-:S04]  /*3970*/  LOP3.LUT R2, R2, UR6, RZ, 0x3c, !PT ;  /* 0x0000000602027c12 */ /* 0x000fc8000f8e3cff */
[----:B------:R-:W-:-:S04]  /*3980*/  SHF.L.U32 R2, R2, 0x1f, RZ ;  /* 0x0000001f02027819 */ /* 0x000fc800000006ff */
[----:B------:R-:W2:Y:S02]  /*3990*/  SYNCS.PHASECHK.TRANS64.TRYWAIT P0, [UR7], R2 ;  /* 0x00000002ff0075a7 */ /* 0x000ea40008001107 */
[----:B--2---:R-:W-:Y:S05]  /*39a0*/  @!P0 BRA `(.L_x_67) ;  /* 0x0000004400448947 */ /* 0x004fea0003800000 */
.L_x_153:
[----:B------:R-:W-:Y:S01]  /*39b0*/  NOP ;  /* 0x0000000000007918 */ /* 0x000fe20000000000 */
[----:B-1----:R-:W1:Y:S01]  /*39c0*/  LDS R0, [UR4+0x14] ;  /* 0x00001404ff007984 */ /* 0x002e620008000800 */
[----:B------:R-:W-:Y:S01]  /*39d0*/  ULOP3.LUT UR6, UR16, 0xffff, URZ, 0xc0, !UPT ;  /* 0x0000ffff10067892 */ /* 0x000fe2000f8ec0ff */
[----:B------:R-:W-:Y:S01]  /*39e0*/  UMOV UR8, 0xffff ;  /* 0x0000ffff00087882 */ /* 0x000fe20000000000 */
[----:B------:R-:W-:Y:S02]  /*39f0*/  UMOV UR5, 0x1 ;  /* 0x0000000100057882 */ /* 0x000fe40000000000 */
[----:B------:R-:W-:-:S04]  /*3a00*/  USHF.R.U32.HI UR6, URZ, 0x5, UR6 ;  /* 0x00000005ff067899 */ /* 0x000fc80008011606 */
[----:B------:R-:W-:Y:S02]  /*3a10*/  USHF.L.U32 UR8, UR8, UR6, URZ ;  /* 0x0000000608087299 */ /* 0x000fe400080006ff */
[----:B------:R-:W-:-:S04]  /*3a20*/  USHF.L.U32 UR5, UR5, UR6, URZ ;  /* 0x0000000605057299 */ /* 0x000fc800080006ff */
[----:B-1----:R-:W-:-:S04]  /*3a30*/  LOP3.LUT R0, R0, UR8, RZ, 0xc0, !PT ;  /* 0x0000000800007c12 */ /* 0x002fc8000f8ec0ff */
[----:B------:R-:W-:-:S13]  /*3a40*/  ISETP.NE.AND P0, PT, R0, UR8, PT ;  /* 0x0000000800007c0c */ /* 0x000fda000bf05270 */
[----:B------:R-:W-:Y:S05]  /*3a50*/  @P0 BRA `(.L_x_68) ;  /* 0x0000000000580947 */ /* 0x000fea0003800000 */
[----:B------:R-:W1:Y:S02]  /*3a60*/  LDS R0, [UR4+0x18] ;  /* 0x00001804ff007984 */ /* 0x000e640008000800 */
[----:B-1----:R-:W-:-:S04]  /*3a70*/  LOP3.LUT R0, R0, UR5, RZ, 0xc0, !PT ;  /* 0x0000000500007c12 */ /* 0x002fc8000f8ec0ff */
[----:B------:R-:W-:-:S13]  /*3a80*/  ISETP.NE.AND P0, PT, R0, UR5, PT ;  /* 0x0000000500007c0c */ /* 0x000fda000bf05270 */
[----:B------:R-:W-:Y:S05]  /*3a90*/  @P0 BRA `(.L_x_69) ;  /* 0x00000000003c0947 */ /* 0x000fea0003800000 */
[----:B------:R-:W1:Y:S01]  /*3aa0*/  S2R R2, SR_LANEID ;  /* 0x0000000000027919 */ /* 0x000e620000000000 */
[----:B------:R-:W-:Y:S01]  /*3ab0*/  ULOP3.LUT UR8, URZ, UR8, URZ, 0x33, !UPT ;  /* 0x00000008ff087292 */ /* 0x000fe2000f8e33ff */
[----:B------:R-:W-:Y:S02]  /*3ac0*/  VOTEU.ANY UR7, UPT, PT ;  /* 0x0000000000077886 */ /* 0x000fe400038e0100 */
[----:B------:R-:W-:-:S03]  /*3ad0*/  UFLO.U32 UR7, UR7 ;  /* 0x00000007000772bd */ /* 0x000fc600080e0000 */
[----:B------:R-:W-:-:S04]  /*3ae0*/  IMAD.U32 R0, RZ, RZ, UR8 ;  /* 0x00000008ff007e24 */ /* 0x000fc8000f8e00ff */
[----:B------:R2:W4:Y:S02]  /*3af0*/  REDUX UR6, R0 ;  /* 0x00000000000673c4 */ /* 0x0005240000000000 */
[----:B------:R1:W-:Y:S02]  /*3b00*/  UTCATOMSWS.AND URZ, UR8 ;  /* 0x0000000800ff79e3 */ /* 0x0003e40008000000 */
[----:B-1----:R-:W-:Y:S02]  /*3b10*/  ISETP.EQ.U32.AND P0, PT, R2, UR7, PT ;  /* 0x0000000702007c0c */ /* 0x002fe4000bf02070 */
[----:B--2---:R-:W-:Y:S02]  /*3b20*/  LOP3.LUT R0, RZ, UR5, RZ, 0x33, !PT ;  /* 0x00000005ff007c12 */ /* 0x004fe4000f8e33ff */
[----:B----4-:R-:W-:Y:S02]  /*3b30*/  MOV R2, UR6 ;  /* 0x0000000600027c02 */ /* 0x010fe40008000f00 */
[----:B------:R-:W1:Y:S07]  /*3b40*/  REDUX UR5, R0 ;  /* 0x00000000000573c4 */ /* 0x000e6e0000000000 */
[----:B------:R2:W-:Y:S01]  /*3b50*/  @P0 ATOMS.AND RZ, [UR4+0x14], R2 ;  /* 0x00001402ffff098c */ /* 0x0005e2000a800004 */
[----:B-1----:R-:W-:-:S05]  /*3b60*/  IMAD.U32 R0, RZ, RZ, UR5 ;  /* 0x00000005ff007e24 */ /* 0x002fca000f8e00ff */
[----:B------:R2:W-:Y:S01]  /*3b70*/  @P0 ATOMS.AND RZ, [UR4+0x18], R0 ;  /* 0x00001800ffff098c */ /* 0x0005e2000a800004 */
[----:B------:R-:W-:Y:S05]  /*3b80*/  BRA `(.L_x_70) ;  /* 0x0000000000147947 */ /* 0x000fea0003800000 */
.L_x_69:
[----:B------:R-:W-:Y:S02]  /*3b90*/  MOV R2, 0x3bb0 ;  /* 0x00003bb000027802 */ /* 0x000fe40000000f00 */
[----:B---3-5:R-:W-:Y:S05]  /*3ba0*/  CALL.REL.NOINC `($__internal_0_$__cuda_sm10x_tcgen05_guardrail_trap_col_being_dealloced_not_returned_by_alloc) ;  /* 0x0000004400b87944 */ /* 0x028fea0003c00000 */
[----:B------:R-:W-:Y:S05]  /*3bb0*/  BRA `(.L_x_70) ;  /* 0x0000000000087947 */ /* 0x000fea0003800000 */
.L_x_68:
[----:B------:R-:W-:Y:S02]  /*3bc0*/  MOV R2, 0x3be0 ;  /* 0x00003be000027802 */ /* 0x000fe40000000f00 */
[----:B---3-5:R-:W-:Y:S05]  /*3bd0*/  CALL.REL.NOINC `($__internal_2_$__cuda_sm10x_tcgen05_guardrail_trap_unallocated_columns_being_dealloced) ;  /* 0x0000004400c47944 */ /* 0x028fea0003c00000 */
.L_x_70:
[----:B------:R-:W-:Y:S01]  /*3be0*/  NOP ;  /* 0x0000000000007918 */ /* 0x000fe20000000000 */
[----:B------:R-:W-:Y:S05]  /*3bf0*/  EXIT ;  /* 0x000000000000794d */ /* 0x000fea0003800000 */
.L_x_52:
[----:B------:R-:W-:-:S09]  /*3c00*/  UISETP.NE.OR UP2, UPT, UR8, 0x3, !UP2 ;  /* 0x000000030800788c */ /* 0x000fd2000d745670 */
[----:B------:R-:W-:Y:S05]  /*3c10*/  BRA.U UP2, `(.L_x_71) ;  /* 0x0000000d02b07547 */ /* 0x000fea000b800000 */
[----:B------:R-:W1:Y:S01]  /*3c20*/  LDC R0, c[0x0][0xb30] ;  /* 0x0002cc00ff007b82 */ /* 0x000e620000000800 */
[----:B------:R-:W2:Y:S01]  /*3c30*/  LDCU.64 UR8, c[0x0][0x888] ;  /* 0x00011100ff0877ac */ /* 0x000ea20008000a00 */
[----:B------:R-:W-:Y:S02]  /*3c40*/  HFMA2 R27, -RZ, RZ, 0, 0 ;  /* 0x00000000ff1b7431 */ /* 0x000fe400000001ff */
[----:B------:R-:W-:Y:S01]  /*3c50*/  IMAD.MOV.U32 R29, RZ, RZ, 0x1 ;  /* 0x00000001ff1d7424 */ /* 0x000fe200078e00ff */
[----:B------:R-:W-:Y:S01]  /*3c60*/  MOV R25, 0x2000 ;  /* 0x0000200000197802 */ /* 0x000fe20000000f00 */
[----:B------:R-:W4:Y:S01]  /*3c70*/  LDCU.64 UR4, c[0x0][0x890] ;  /* 0x00011200ff0477ac */ /* 0x000f220008000a00 */
[----:B------:R-:W-:Y:S01]  /*3c80*/  IMAD.MOV.U32 R28, RZ, RZ, RZ ;  /* 0x000000ffff1c7224 */ /* 0x000fe200078e00ff */
[----:B------:R-:W3:Y:S01]  /*3c90*/  LDC R24, c[0x0][0x370] ;  /* 0x0000dc00ff187b82 */ /* 0x000ee20000000800 */
[----:B------:R-:W-:Y:S01]  /*3ca0*/  UMOV UR7, 0x400 ;  /* 0x0000040000077882 */ /* 0x000fe20000000000 */
[----:B------:R-:W-:-:S02]  /*3cb0*/  UPLOP3.LUT UP1, UPT, UPT, UPT, UPT, 0x40, 0x4 ;  /* 0x000000000004789c */ /* 0x000fc40003f2e870 */
[----:B------:R-:W-:Y:S01]  /*3cc0*/  ULEA UR7, UR37, UR7, 0x18 ;  /* 0x0000000725077291 */ /* 0x000fe2000f8ec0ff */
[----:B------:R-:W-:-:S03]  /*3cd0*/  UMOV UR13, URZ ;  /* 0x000000ff000d7c82 */ /* 0x000fc60008000000 */
[----:B------:R-:W3:Y:S01]  /*3ce0*/  LDC R3, c[0x0][0xb0c] ;  /* 0x0002c300ff037b82 */ /* 0x000ee20000000800 */
[----:B--2---:R-:W-:Y:S02]  /*3cf0*/  UISETP.NE.U32.AND UP3, UPT, UR8, URZ, UPT ;  /* 0x000000ff0800728c */ /* 0x004fe4000bf65070 */
[----:B----4-:R-:W-:-:S05]  /*3d00*/  UISETP.NE.U32.AND UP4, UPT, UR4, URZ, UPT ;  /* 0x000000ff0400728c */ /* 0x010fca000bf85070 */
[----:B------:R-:W2:Y:S01]  /*3d10*/  LDC R18, c[0x0][0xb20] ;  /* 0x0002c800ff127b82 */ /* 0x000ea20000000800 */
[----:B-1----:R-:W-:Y:S01]  /*3d20*/  ISETP.NE.AND P1, PT, R0, 0x1, PT ;  /* 0x000000010000780c */ /* 0x002fe20003f25270 */
[----:B------:R-:W-:Y:S02]  /*3d30*/  UISETP.NE.AND.EX UP3, UPT, UR9, URZ, UPT, UP3 ;  /* 0x000000ff0900728c */ /* 0x000fe4000bf65330 */
[----:B------:R-:W-:-:S04]  /*3d40*/  UISETP.NE.AND.EX UP4, UPT, UR5, URZ, UPT, UP4 ;  /* 0x000000ff0500728c */ /* 0x000fc8000bf85340 */
[----:B------:R-:W1:Y:S08]  /*3d50*/  LDC.64 R30, c[0x0][0x348] ;  /* 0x0000d200ff1e7b82 */ /* 0x000e700000000a00 */
[----:B------:R-:W4:Y:S08]  /*3d60*/  LDC.64 R16, c[0x0][0xb10] ;  /* 0x0002c400ff107b82 */ /* 0x000f300000000a00 */
[----:B------:R-:W1:Y:S08]  /*3d70*/  LDC.64 R6, c[0x0][0xb18] ;  /* 0x0002c600ff067b82 */ /* 0x000e700000000a00 */
[----:B------:R-:W1:Y:S08]  /*3d80*/  LDC.64 R4, c[0x0][0xb28] ;  /* 0x0002ca00ff047b82 */ /* 0x000e700000000a00 */
[----:B--23--:R-:W1:Y:S02]  /*3d90*/  LDC R19, c[0x0][0x374] ;  /* 0x0000dd00ff137b82 */ /* 0x00ce640000000800 */
.L_x_80:
[C---:B------:R-:W-:Y:S02]  /*3da0*/  LEA R0, R28.reuse, UR7, 0x3 ;  /* 0x000000071c007c11 */ /* 0x040fe4000f8e18ff */
[----:B------:R-:W-:Y:S02]  /*3db0*/  SHF.L.U32 R2, R27, 0x1f, RZ ;  /* 0x0000001f1b027819 */ /* 0x000fe400000006ff */
[----:B------:R-:W-:Y:S02]  /*3dc0*/  LEA R20, R28, UR7, 0x4 ;  /* 0x000000071c147c11 */ /* 0x000fe4000f8e20ff */
[----:B--2---:R-:W2:Y:S02]  /*3dd0*/  SYNCS.PHASECHK.TRANS64.TRYWAIT P0, [R0+URZ+0xc0], R2 ;  /* 0x0000c002000075a7 */ /* 0x004ea400080011ff */
[----:B--2---:R-:W-:Y:S05]  /*3de0*/  @!P0 BRA `(.L_x_72) ;  /* 0x00000040004c8947 */ /* 0x004fea0003800000 */
.L_x_154:
[----:B------:R-:W-:Y:S01]  /*3df0*/  ISETP.GE.AND P0, PT, R40, 0x1, PT ;  /* 0x000000012800780c */ /* 0x000fe20003f06270 */
[----:B------:R-:W3:Y:S01]  /*3e00*/  LDS.128 R20, [R20+0x150] ;  /* 0x0001500014147984 */ /* 0x000ee20000000c00 */
[----:B--2---:R-:W-:Y:S01]  /*3e10*/  VIADD R0, R0, 0xd0 ;  /* 0x000000d000007836 */ /* 0x004fe20000000000 */
[----:B------:R-:W-:Y:S01]  /*3e20*/  @!PT LDS RZ, [RZ] ;  /* 0x00000000fffff984 */ /* 0x000fe20000000800 */
[----:B------:R-:W-:Y:S01]  /*3e30*/  @!PT LDS RZ, [RZ] ;  /* 0x00000000fffff984 */ /* 0x000fe20000000800 */
[----:B------:R-:W-:Y:S01]  /*3e40*/  @!PT LDS RZ, [RZ] ;  /* 0x00000000fffff984 */ /* 0x000fe20000000800 */
[----:B------:R-:W-:Y:S01]  /*3e50*/  @!PT LDS RZ, [RZ] ;  /* 0x00000000fffff984 */ /* 0x000fe20000000800 */
[----:B------:R2:W-:Y:S06]  /*3e60*/  MEMBAR.ALL.CTA ;  /* 0x0000000000007992 */ /* 0x0005ec0000008000 */
[----:B--2---:R-:W2:Y:S01]  /*3e70*/  FENCE.VIEW.ASYNC.S ;  /* 0x00000000000073c6 */ /* 0x004ea20000000000 */
[----:B------:R-:W-:Y:S04]  /*3e80*/  PRMT R0, RZ, 0x654, R0 ;  /* 0x00000654ff007816 */ /* 0x000fe80000000000 */
[----:B--2---:R2:W-:Y:S01]  /*3e90*/  SYNCS.ARRIVE.TRANS64.RED.A1T0 RZ, [R0+URZ], RZ ;  /* 0x000000ff00ff79a7 */ /* 0x0045e200081004ff */
[----:B---3--:R-:W-:Y:S11]  /*3ea0*/  LOP3.LUT P3, RZ, R22, 0x1, RZ, 0xc0, !PT ;  /* 0x0000000116ff7812 */ /* 0x008ff6000786c0ff */
[----:B------:R-:W-:Y:S02]  /*3eb0*/  @!UPT UIADD3 URZ, UPT, UPT, URZ, URZ, URZ ;  /* 0x000000fffffff290 */ /* 0x000fe4000fffe0ff */
[----:B------:R-:W-:Y:S02]  /*3ec0*/  @P3 MOV R11, R20 ;  /* 0x00000014000b3202 */ /* 0x000fe40000000f00 */
[----:B------:R-:W-:Y:S01]  /*3ed0*/  @P3 LOP3.LUT R10, R21, 0xffff, RZ, 0xc0, !PT ;  /* 0x0000ffff150a3812 */ /* 0x000fe200078ec0ff */
[----:B--2---:R-:W-:Y:S06]  /*3ee0*/  @!P0 BRA `(.L_x_73) ;  /* 0x0000000000a48947 */ /* 0x004fec0003800000 */
[-C--:B-1----:R-:W-:Y:S01]  /*3ef0*/  IMAD.HI.U32 R0, R19, R7.reuse, RZ ;  /* 0x0000000713007227 */ /* 0x082fe200078e00ff */
[----:B------:R-:W-:Y:S02]  /*3f00*/  ISETP.NE.AND P0, PT, R6, 0x1, PT ;  /* 0x000000010600780c */ /* 0x000fe40003f05270 */
[----:B------:R-:W-:Y:S01]  /*3f10*/  ISETP.NE.AND P2, PT, R40, 0x1, PT ;  /* 0x000000012800780c */ /* 0x000fe20003f45270 */
[----:B----4-:R-:W-:Y:S01]  /*3f20*/  IMAD.HI.U32 R9, R24, R16, RZ ;  /* 0x0000001018097227 */ /* 0x010fe200078e00ff */
[----:B------:R-:W-:Y:S02]  /*3f30*/  SHF.R.U32.HI R0, RZ, R18, R0 ;  /* 0x00000012ff007219 */ /* 0x000fe40000011600 */
[----:B------:R-:W-:Y:S01]  /*3f40*/  ISETP.NE.AND P4, PT, R3, 0x1, PT ;  /* 0x000000010300780c */ /* 0x000fe20003f85270 */
[----:B------:R-:W-:Y:S01]  /*3f50*/  IMAD.HI.U32 R13, R10, R7, RZ ;  /* 0x000000070a0d7227 */ /* 0x000fe200078e00ff */
[----:B------:R-:W-:Y:S02]  /*3f60*/  SHF.R.U32.HI R9, RZ, R17, R9 ;  /* 0x00000011ff097219 */ /* 0x000fe40000011609 */
[----:B------:R-:W-:Y:S01]  /*3f70*/  SEL R0, R19, R0, !P0 ;  /* 0x0000000013007207 */ /* 0x000fe20004000000 */
[----:B------:R-:W-:Y:S01]  /*3f80*/  IMAD.HI.U32 R12, R11, R16, RZ ;  /* 0x000000100b0c7227 */ /* 0x000fe200078e00ff */
[----:B------:R-:W-:Y:S03]  /*3f90*/  SEL R9, R24, R9, !P4 ;  /* 0x0000000918097207 */ /* 0x000fe60006000000 */
[-C--:B------:R-:W-:Y:S01]  /*3fa0*/  IMAD.HI.U32 R8, R0, R4.reuse, RZ ;  /* 0x0000000400087227 */ /* 0x080fe200078e00ff */
[----:B------:R-:W-:Y:S03]  /*3fb0*/  SHF.R.U32.HI R12, RZ, R17, R12 ;  /* 0x00000011ff0c7219 */ /* 0x000fe6000001160c */
[----:B------:R-:W-:Y:S01]  /*3fc0*/  IMAD.HI.U32 R2, R9, R4, RZ ;  /* 0x0000000409027227 */ /* 0x000fe200078e00ff */
[-C--:B------:R-:W-:Y:S02]  /*3fd0*/  @P2 SHF.R.U32.HI R0, RZ, R5.reuse, R8 ;  /* 0x00000005ff002219 */ /* 0x080fe40000011608 */
[----:B------:R-:W-:Y:S02]  /*3fe0*/  SHF.R.U32.HI R8, RZ, R18, R13 ;  /* 0x00000012ff087219 */ /* 0x000fe4000001160d */
[----:B------:R-:W-:Y:S01]  /*3ff0*/  @P2 SHF.R.U32.HI R9, RZ, R5, R2 ;  /* 0x00000005ff092219 */ /* 0x000fe20000011602 */
[----:B------:R-:W-:Y:S01]  /*4000*/  IMAD R0, R40, R0, RZ ;  /* 0x0000000028007224 */ /* 0x000fe200078e02ff */
[----:B------:R-:W-:Y:S02]  /*4010*/  SEL R8, R10, R8, !P0 ;  /* 0x000000080a087207 */ /* 0x000fe40004000000 */
[----:B------:R-:W-:Y:S01]  /*4020*/  SEL R2, R11, R12, !P4 ;  /* 0x0000000c0b027207 */ /* 0x000fe20006000000 */
[----:B------:R-:W-:Y:S01]  /*4030*/  IMAD R12, R40, R9, RZ ;  /* 0x00000009280c7224 */ /* 0x000fe200078e02ff */
[C---:B------:R-:W-:Y:S01]  /*4040*/  ISETP.GE.AND P0, PT, R8.reuse, R0, PT ;  /* 0x000000000800720c */ /* 0x040fe20003f06270 */
[----:B------:R-:W-:Y:S03]  /*4050*/  IMAD.HI.U32 R0, R8, R4, RZ ;  /* 0x0000000408007227 */ /* 0x000fe600078e00ff */
[----:B------:R-:W-:Y:S02]  /*4060*/  ISETP.GE.OR P0, PT, R2, R12, P0 ;  /* 0x0000000c0200720c */ /* 0x000fe40000706670 */
[-C--:B------:R-:W-:Y:S04]  /*4070*/  SHF.R.U32.HI R0, RZ, R5.reuse, R0 ;  /* 0x00000005ff007219 */ /* 0x080fe80000011600 */
[----:B------:R-:W-:Y:S05]  /*4080*/  SEL R13, R8, R0, !P2 ;  /* 0x00000000080d7207 */ /* 0x000fea0005000000 */
[----:B------:R-:W-:Y:S02]  /*4090*/  IMAD.MOV R12, RZ, RZ, -R13 ;  /* 0x000000ffff0c7224 */ /* 0x000fe400078e0a0d */
[----:B------:R-:W-:Y:S04]  /*40a0*/  @!P0 IMAD.HI.U32 R0, R2, R4, RZ ;  /* 0x0000000402008227 */ /* 0x000fe800078e00ff */
[----:B------:R-:W-:Y:S01]  /*40b0*/  IMAD R12, R40, R12, R8 ;  /* 0x0000000c280c7224 */ /* 0x000fe200078e0208 */
[----:B------:R-:W-:Y:S04]  /*40c0*/  @!P0 SHF.R.U32.HI R0, RZ, R5, R0 ;  /* 0x00000005ff008219 */ /* 0x000fe80000011600 */
[----:B------:R-:W-:Y:S04]  /*40d0*/  @!P0 SEL R0, R2, R0, !P2 ;  /* 0x0000000002008207 */ /* 0x000fe80005000000 */
[----:B------:R-:W-:Y:S01]  /*40e0*/  @!P0 IADD3 R13, PT, PT, R13, -R0, RZ ;  /* 0x800000000d0d8210 */ /* 0x000fe20007ffe0ff */
[----:B------:R-:W-:Y:S01]  /*40f0*/  @!P0 IMAD R0, R9, R12, R0 ;  /* 0x0000000c09008224 */ /* 0x000fe200078e0200 */
[----:B------:R-:W-:Y:S01]  /*4100*/  IADD3 R9, PT, PT, -R8, RZ, RZ ;  /* 0x000000ff08097210 */ /* 0x000fe20007ffe1ff */
[--C-:B------:R-:W-:Y:S02]  /*4110*/  IMAD.MOV R12, RZ, RZ, -R2.reuse ;  /* 0x000000ffff0c7224 */ /* 0x100fe400078e0a02 */
[----:B------:R-:W-:Y:S02]  /*4120*/  @!P0 IMAD R8, R13, R40, R2 ;  /* 0x000000280d088224 */ /* 0x000fe400078e0202 */
[----:B------:R-:W-:Y:S02]  /*4130*/  @!P0 IMAD.MOV.U32 R2, RZ, RZ, R0 ;  /* 0x000000ffff028224 */ /* 0x000fe400078e0000 */
[----:B------:R-:W-:Y:S02]  /*4140*/  IMAD R11, R3, R12, R11 ;  /* 0x0000000c030b7224 */ /* 0x000fe400078e020b */
[----:B------:R-:W-:Y:S02]  /*4150*/  IMAD R10, R6, R9, R10 ;  /* 0x00000009060a7224 */ /* 0x000fe400078e020a */
[----:B------:R-:W-:Y:S02]  /*4160*/  IMAD R11, R2, R3, R11 ;  /* 0x00000003020b7224 */ /* 0x000fe400078e020b */
[----:B------:R-:W-:Y:S02]  /*4170*/  IMAD R10, R8, R6, R10 ;  /* 0x00000006080a7224 */ /* 0x000fe400078e020a */
.L_x_73:
[----:B------:R-:W-:Y:S05]  /*4180*/  BRA.U UP1, `(.L_x_74) ;  /* 0x0000000101107547 */ /* 0x000fea000b800000 */
[----:B------:R-:W-:Y:S04]  /*4190*/  MOV R2, UR6 ;  /* 0x0000000600027c02 */ /* 0x000fe80008000f00 */
[----:B------:R-:W-:Y:S04]  /*41a0*/  SHF.L.U32 R2, R2, 0x1f, RZ ;  /* 0x0000001f02027819 */ /* 0x000fe800000006ff */
[----:B------:R-:W2:Y:S02]  /*41b0*/  SYNCS.PHASECHK.TRANS64.TRYWAIT P0, [UR7+0xb8], R2 ;  /* 0x0000b802ff0075a7 */ /* 0x000ea40008001107 */
[----:B--2---:R-:W-:Y:S05]  /*41c0*/  @!P0 BRA `(.L_x_75) ;  /* 0x0000003c00688947 */ /* 0x004fea0003800000 */
.L_x_74:
[----:B------:R-:W-:Y:S02]  /*41d0*/  R2UR UR11, R15 ;  /* 0x000000000f0b72ca */ /* 0x000fe400000e0000 */
[----:B------:R-:W-:Y:S02]  /*41e0*/  R2UR UR10, R14 ;  /* 0x000000000e0a72ca */ /* 0x000fe400000e0000 */
[----:B------:R-:W-:Y:S04]  /*41f0*/  ISETP.NE.U32.AND P2, PT, RZ, UR4, PT ;  /* 0x00000004ff007c0c */ /* 0x000fe8000bf45070 */
[----:B------:R-:W-:Y:S05]  /*4200*/  ISETP.NE.AND.EX P2, PT, RZ, UR5, PT, P2 ;  /* 0x00000005ff007c0c */ /* 0x000fea000bf45320 */
[----:B------:R-:W-:Y:S02]  /*4210*/  USHF.L.U32 UR11, UR11, 0x7, URZ ;  /* 0x000000070b0b7899 */ /* 0x000fe400080006ff */
[----:B------:R-:W-:Y:S01]  /*4220*/  USHF.L.U32 UR10, UR10, 0x6, URZ ;  /* 0x000000060a0a7899 */ /* 0x000fe200080006ff */
[----:B------:R-:W-:Y:S11]  /*4230*/  BRA.U !UP4, `(.L_x_76) ;  /* 0x000000010c347547 */ /* 0x000ff6000b800000 */
[----:B------:R-:W-:Y:S01]  /*4240*/  UPLOP3.LUT UP0, UPT, UPT, UPT, UP3, 0x80, 0x8 ;  /* 0x000000000008789c */ /* 0x000fe20003f0f030 */
[----:B--2---:R-:W-:Y:S02]  /*4250*/  HFMA2 R0, -RZ, RZ, 0, 5.9604644775390625e-08 ;  /* 0x00000001ff007431 */ /* 0x004fe400000001ff */
[----:B------:R-:W-:Y:S03]  /*4260*/  IMAD.MOV.U32 R88, RZ, RZ, 0x1 ;  /* 0x00000001ff587424 */ /* 0x000fe600078e00ff */
[----:B------:R-:W-:Y:S05]  /*4270*/  PLOP3.LUT P0, PT, PT, PT, UP0, 0x80, 0x8 ;  /* 0x000000000008781c */ /* 0x000fea0003f0f008 */
[----:B------:R-:W2:Y:S01]  /*4280*/  @UP0 LDCU.64 UR14, c[0x0][0x888] ;  /* 0x00011100ff0e07ac */ /* 0x000ea20008000a00 */
[----:B------:R-:W-:Y:S07]  /*4290*/  @UP0 UIMAD UR8, UR36, UR4, URZ ;  /* 0x00000004240802a4 */ /* 0x000fee000f8e02ff */
[----:B------:R-:W-:Y:S01]  /*42a0*/  @!P0 PRMT R88, R0, 0x7610, R88 ;  /* 0x0000761000588816 */ /* 0x000fe20000000058 */
[----:B--2---:R-:W-:Y:S03]  /*42b0*/  @UP0 UIMAD.WIDE UR14, UR8, 0x4, UR14 ;  /* 0x00000004080e08a5 */ /* 0x004fe6000f8e020e */
[----:B------:R-:W2:Y:S03]  /*42c0*/  @!UP0 LDCU UR8, c[0x0][0x880] ;  /* 0x00011000ff0887ac */ /* 0x000ea60008000800 */
[----:B------:R-:W-:Y:S01]  /*42d0*/  IMAD.U32 R8, RZ, RZ, UR14 ;  /* 0x0000000eff087e24 */ /* 0x000fe2000f8e00ff */
[----:B------:R-:W-:Y:S05]  /*42e0*/  MOV R9, UR15 ;  /* 0x0000000f00097c02 */ /* 0x000fea0008000f00 */
[----:B-----5:R3:W5:Y:S02]  /*42f0*/  @P0 LDG.E R49, desc[UR46][R8.64] ;  /* 0x0000002e08310981 */ /* 0x020764000c1e1900 */
[----:B--23--:R-:W-:Y:S07]  /*4300*/  @!P0 IMAD.U32 R49, RZ, RZ, UR8 ;  /* 0x00000008ff318e24 */ /* 0x00cfee000f8e00ff */
.L_x_76:
[----:B-----5:R-:W-:Y:S01]  /*4310*/  @!P2 FSETP.EQ.AND P0, PT, R49, RZ, PT ;  /* 0x000000ff3100a20b */ /* 0x020fe20003f02000 */
[----:B------:R-:W-:Y:S01]  /*4320*/  @!UPT UIADD3 URZ, UPT, UPT, URZ, URZ, URZ ;  /* 0x000000fffffff290 */ /* 0x000fe2000fffe0ff */
[----:B------:R-:W-:Y:S11]  /*4330*/  @!P2 BRA `(.L_x_77) ;  /* 0x000000000014a947 */ /* 0x000ff60003800000 */
[----:B------:R-:W-:Y:S02]  /*4340*/  LOP3.LUT P2, RZ, R88, 0xff, RZ, 0xc0, !PT ;  /* 0x000000ff58ff7812 */ /* 0x000fe4000784c0ff */
[----:B------:R-:W-:Y:S04]  /*4350*/  PLOP3.LUT P0, PT, PT, PT, UP0, 0x80, 0x8 ;  /* 0x000000000008781c */ /* 0x000fe80003f0f008 */
[----:B------:R-:W-:Y:S07]  /*4360*/  PLOP3.LUT P0, PT, P0, PT, PT, 0x8, 0x80 ;  /* 0x000000000080781c */ /* 0x000fee000070e170 */
[----:B------:R-:W-:Y:S11]  /*4370*/  @P2 FSETP.EQ.AND P0, PT, R49, RZ, PT ;  /* 0x000000ff3100220b */ /* 0x000ff60003f02000 */
[----:B------:R-:W-:Y:S02]  /*4380*/  @!UPT UIADD3 URZ, UPT, UPT, URZ, URZ, URZ ;  /* 0x000000fffffff290 */ /* 0x000fe4000fffe0ff */
.L_x_77:
[----:B------:R-:W-:Y:S01]  /*4390*/  ULEA UR15, UR13, UR7, 0x3 ;  /* 0x000000070d0f7291 */ /* 0x000fe2000f8e18ff */
[----:B------:R-:W-:Y:S02]  /*43a0*/  SHF.L.U32 R9, R29, 0x1f, RZ ;  /* 0x0000001f1d097819 */ /* 0x000fe400000006ff */
[----:B------:R-:W-:Y:S04]  /*43b0*/  ELECT P4, URZ, PT ;  /* 0x0000000000ff782f */ /* 0x000fe80003880000 */
[----:B------:R-:W-:Y:S02]  /*43c0*/  PLOP3.LUT P4, PT, P0, P4, PT, 0xf2, 0x2f ;  /* 0x00000000002f781c */ /* 0x000fe40000789e72 */
[----:B------:R-:W3:Y:S11]  /*43d0*/  SYNCS.PHASECHK.TRANS64.TRYWAIT P2, [UR15+0x98], R9 ;  /* 0x00009809ff0075a7 */ /* 0x000ef6000804110f */
[----:B-1----:R-:W-:Y:S05]  /*43e0*/  @!P4 IADD3 R8, P0, PT, R30, 0x580, RZ ;  /* 0x000005801e08c810 */ /* 0x002fea0007f1e0ff */
[----:B--2---:R-:W-:Y:S01]  /*43f0*/  @!P4 IMAD.X R2, RZ, RZ, R31, P0 ;  /* 0x000000ffff02c224 */ /* 0x004fe200000e061f */
[----:B---3--:R-:W-:Y:S07]  /*4400*/  @!P2 BRA `(.L_x_78) ;  /* 0x0000003800f0a947 */ /* 0x008fee0003800000 */
.L_x_157:
[----:B------:R-:W2:Y:S01]  /*4410*/  LDC.64 R12, c[0x0][0xb18] ;  /* 0x0002c600ff0c7b82 */ /* 0x000ea20000000a00 */
[----:B------:R-:W-:Y:S01]  /*4420*/  @!P4 R2UR UR8, R2 ;  /* 0x000000000208c2ca */ /* 0x000fe200000e0000 */
[----:B------:R-:W-:Y:S01]  /*4430*/  VOTEU.ALL UP2, P4 ;  /* 0x0000000000ff7886 */ /* 0x000fe20002040000 */
[----:B------:R-:W-:Y:S01]  /*4440*/  @!P4 R2UR UR9, R8 ;  /* 0x000000000809c2ca */ /* 0x000fe200000e0000 */
[----:B------:R-:W-:Y:S01]  /*4450*/  VOTEU.ALL UP1, P4 ;  /* 0x0000000000ff7886 */ /* 0x000fe20002020000 */
[----:B-1----:R-:W-:Y:S03]  /*4460*/  @!P4 IMAD.MOV.U32 R0, RZ, RZ, 0x2000 ;  /* 0x00002000ff00c424 */ /* 0x002fe600078e00ff */
[----:B------:R-:W1:Y:S01]  /*4470*/  @!P1 LDC R2, c[0x0][0xb0c] ;  /* 0x0002c300ff029b82 */ /* 0x000e620000000800 */
[----:B------:R-:W-:Y:S01]  /*4480*/  UMOV UR20, 0x0 ;  /* 0x0000000000147882 */ /* 0x000fe20000000000 */
[----:B------:R-:W-:Y:S01]  /*4490*/  UMOV UR21, 0x10000000 ;  /* 0x1000000000157882 */ /* 0x000fe20000000000 */
[----:B------:R-:W-:Y:S01]  /*44a0*/  UMOV UR12, UR36 ;  /* 0x00000024000c7c82 */ /* 0x000fe20008000000 */
[----:B------:R-:W-:Y:S01]  /*44b0*/  UIADD3 UR14, UPT, UPT, UR13, 0x1, URZ ;  /* 0x000000010d0e7890 */ /* 0x000fe2000fffe0ff */
[----:B------:R-:W-:Y:S01]  /*44c0*/  @P3 SHF.R.U32.HI R26, RZ, 0x10, R21 ;  /* 0x00000010ff1a3819 */ /* 0x000fe20000011615 */
[----:B------:R-:W-:Y:S02]  /*44d0*/  VIADD R28, R28, 0x1 ;  /* 0x000000011c1c7836 */ /* 0x000fe40000000000 */
[----:B------:R-:W-:Y:S01]  /*44e0*/  IMAD.U32 R9, RZ, RZ, UR8 ;  /* 0x00000008ff097e24 */ /* 0x000fe2000f8e00ff */
[----:B------:R-:W-:Y:S01]  /*44f0*/  @!UP2 ULEA UR8, UR13, UR7, 0xd ;  /* 0x000000070d08a291 */ /* 0x000fe2000f8e68ff */
[----:B------:R-:W-:Y:S01]  /*4500*/  IMAD.U32 R8, RZ, RZ, UR9 ;  /* 0x00000009ff087e24 */ /* 0x000fe2000f8e00ff */
[----:B------:R-:W-:Y:S02]  /*4510*/  UIADD3 UR9, UPT, UPT, UR15, 0x80, URZ ;  /* 0x000000800f097890 */ /* 0x000fe4000fffe0ff */
[----:B------:R-:W-:Y:S01]  /*4520*/  @!P4 R2UR UR19, R9 ;  /* 0x000000000913c2ca */ /* 0x000fe200000e0000 */
[----:B------:R-:W-:Y:S01]  /*4530*/  @!UP2 UIADD3 UR8, UPT, UPT, UR8, 0x200, URZ ;  /* 0x000002000808a890 */ /* 0x000fe2000fffe0ff */
[----:B------:R-:W-:Y:S01]  /*4540*/  @!P4 R2UR UR18, R8 ;  /* 0x000000000812c2ca */ /* 0x000fe200000e0000 */
[----:B------:R-:W-:Y:S01]  /*4550*/  UISETP.NE.AND UP5, UPT, UR14, 0x3, UPT ;  /* 0x000000030e00788c */ /* 0x000fe2000bfa5270 */
[----:B------:R-:W3:Y:S01]  /*4560*/  LDC.64 R8, c[0x0][0xb10] ;  /* 0x0002c400ff087b82 */ /* 0x000ee20000000a00 */
[----:B------:R-:W-:Y:S02]  /*4570*/  UPRMT UR16, UR37, 0x654, UR9 ;  /* 0x0000065425107896 */ /* 0x000fe40008000009 */
[----:B------:R-:W-:Y:S02]  /*4580*/  USEL UR17, URZ, 0x1, UP5 ;  /* 0x00000001ff117887 */ /* 0x000fe4000a800000 */
[----:B------:R-:W-:Y:S04]  /*4590*/  USEL UR14, UR14, URZ, UP5 ;  /* 0x000000ff0e0e7287 */ /* 0x000fe8000a800000 */
[----:B------:R-:W-:Y:S01]  /*45a0*/  ULEA UR13, UR14, UR7, 0x3 ;  /* 0x000000070e0d7291 */ /* 0x000fe2000f8e18ff */
[----:B------:R-:W-:Y:S01]  /*45b0*/  LOP3.LUT R29, R29, UR17, RZ, 0x3c, !PT ;  /* 0x000000111d1d7c12 */ /* 0x000fe2000f8e3cff */
[----:B------:R1:W-:Y:S01]  /*45c0*/  @!UP1 UTMALDG.3D [UR8], [UR18], desc[UR20] ;  /* 0x00001408120095b4 */ /* 0x0003e20008011000 */
[----:B------:R5:W-:Y:S02]  /*45d0*/  @!P4 SYNCS.ARRIVE.TRANS64.RED.A0TR RZ, [UR15+0x80], R0 ;  /* 0x00008000ffffc9a7 */ /* 0x000be4000830040f */
[----:B------:R-:W-:Y:S01]  /*45e0*/  SHF.L.U32 R14, R29, 0x1f, RZ ;  /* 0x0000001f1d0e7819 */ /* 0x000fe200000006ff */
[C---:B---3--:R-:W-:Y:S01]  /*45f0*/  @!P1 IMAD.HI.U32 R8, R11.reuse, R8, RZ ;  /* 0x000000080b089227 */ /* 0x048fe200078e00ff */
[----:B--2---:R-:W-:Y:S02]  /*4600*/  @!P1 ISETP.NE.AND P0, PT, R12, 0x1, PT ;  /* 0x000000010c00980c */ /* 0x004fe40003f05270 */
[----:B-1----:R-:W-:Y:S01]  /*4610*/  @!P1 ISETP.NE.AND P2, PT, R2, 0x1, PT ;  /* 0x000000010200980c */ /* 0x002fe20003f45270 */
[----:B------:R-:W-:Y:S01]  /*4620*/  SYNCS.ARRIVE.TRANS64.RED.A1T0 RZ, [UR16], RZ ;  /* 0x000000ffffff79a7 */ /* 0x000fe20008100410 */
[C---:B------:R-:W-:Y:S01]  /*4630*/  @!P1 IMAD.HI.U32 R13, R10.reuse, R13, RZ ;  /* 0x0000000d0a0d9227 */ /* 0x040fe200078e00ff */
[----:B------:R-:W-:Y:S04]  /*4640*/  @!P1 SHF.R.U32.HI R8, RZ, R9, R8 ;  /* 0x00000009ff089219 */ /* 0x000fe80000011608 */
[----:B------:R-:W-:Y:S01]  /*4650*/  @!P1 SEL R8, R11, R8, !P2 ;  /* 0x000000080b089207 */ /* 0x000fe20005000000 */
[----:B------:R-:W1:Y:S01]  /*4660*/  SYNCS.PHASECHK.TRANS64.TRYWAIT P5, [UR13+0x98], R14 ;  /* 0x0000980eff0075a7 */ /* 0x000e6200080a110d */
[----:B-----5:R-:W2:Y:S02]  /*4670*/  @!P1 LDC R0, c[0x0][0xb20] ;  /* 0x0002c800ff009b82 */ /* 0x020ea40000000800 */
[----:B--2---:R-:W-:Y:S04]  /*4680*/  @!P1 SHF.R.U32.HI R0, RZ, R0, R13 ;  /* 0x00000000ff009219 */ /* 0x004fe8000001160d */
[----:B------:R-:W-:Y:S05]  /*4690*/  @!P1 SEL R9, R10, R0, !P0 ;  /* 0x000000000a099207 */ /* 0x000fea0004000000 */
[----:B------:R-:W-:Y:S02]  /*46a0*/  @!P1 IMAD.IADD R0, R9, 0x1, -R8 ;  /* 0x0000000109009824 */ /* 0x000fe400078e0a08 */
[----:B------:R-:W-:Y:S02]  /*46b0*/  @!P1 IMAD.IADD R8, R8, 0x1, -R9 ;  /* 0x0000000108089824 */ /* 0x000fe400078e0a09 */
[----:B------:R-:W-:Y:S02]  /*46c0*/  @!P1 IMAD R11, R0, R2, R11 ;  /* 0x00000002000b9224 */ /* 0x000fe400078e020b */
[----:B------:R-:W-:Y:S01]  /*46d0*/  @!P1 IMAD R10, R8, R12, R10 ;  /* 0x0000000c080a9224 */ /* 0x000fe200078e020a */
[----:B-1----:R-:W-:Y:S06]  /*46e0*/  @!P5 BRA `(.L_x_79) ;  /* 0x000000380050d947 */ /* 0x002fec0003800000 */
.L_x_159:
[----:B------:R-:W-:Y:S01]  /*46f0*/  @!P4 IADD3 R2, P0, PT, R30, 0x580, RZ ;  /* 0x000005801e02c810 */ /* 0x000fe20007f1e0ff */
[----:B------:R-:W-:Y:S01]  /*4700*/  UMOV UR18, 0x0 ;  /* 0x0000000000127882 */ /* 0x000fe20000000000 */
[----:B------:R-:W-:Y:S01]  /*4710*/  UMOV UR19, 0x10000000 ;  /* 0x1000000000137882 */ /* 0x000fe20000000000 */
[----:B------:R-:W-:Y:S01]  /*4720*/  VOTEU.ALL UP1, P4 ;  /* 0x0000000000ff7886 */ /* 0x000fe20002020000 */
[----:B------:R-:W-:Y:S01]  /*4730*/  @!P4 R2UR UR9, R2 ;  /* 0x000000000209c2ca */ /* 0x000fe200000e0000 */
[----:B-1----:R-:W-:Y:S01]  /*4740*/  @!P4 IMAD.X R0, RZ, RZ, R31, P0 ;  /* 0x000000ffff00c224 */ /* 0x002fe200000e061f */
[----:B------:R-:W-:Y:S01]  /*4750*/  UMOV UR12, UR36 ;  /* 0x00000024000c7c82 */ /* 0x000fe20008000000 */
[----:B------:R-:W-:Y:S01]  /*4760*/  @P3 R2UR UR36, R26 ;  /* 0x000000001a2432ca */ /* 0x000fe200000e0000 */
[----:B------:R-:W-:Y:S01]  /*4770*/  @!UP1 ULEA UR15, UR14, UR7, 0xd ;  /* 0x000000070e0f9291 */ /* 0x000fe2000f8e68ff */
[----:B------:R-:W-:Y:S01]  /*4780*/  ISETP.NE.AND P0, PT, R28, 0x2, PT ;  /* 0x000000021c00780c */ /* 0x000fe20003f05270 */
[----:B------:R-:W-:Y:S01]  /*4790*/  @!UP1 UIADD3 UR10, UPT, UPT, UR10, 0x20, URZ ;  /* 0x000000200a0a9890 */ /* 0x000fe2000fffe0ff */
[----:B------:R-:W-:Y:S01]  /*47a0*/  @!P4 R2UR UR8, R0 ;  /* 0x000000000008c2ca */ /* 0x000fe200000e0000 */
[----:B------:R-:W-:Y:S01]  /*47b0*/  IMAD.IADD R14, R10, 0x1, R86 ;  /* 0x000000010a0e7824 */ /* 0x000fe200078e0256 */
[----:B------:R-:W-:Y:S01]  /*47c0*/  SEL R0, RZ, 0x1, P0 ;  /* 0x00000001ff007807 */ /* 0x000fe20000000000 */
[----:B------:R-:W-:Y:S01]  /*47d0*/  IMAD.IADD R15, R11, 0x1, R87 ;  /* 0x000000010b0f7824 */ /* 0x000fe200078e0257 */
[----:B------:R-:W-:Y:S02]  /*47e0*/  SEL R28, R28, RZ, P0 ;  /* 0x000000ff1c1c7207 */ /* 0x000fe40000000000 */
[----:B------:R-:W-:Y:S01]  /*47f0*/  IMAD.U32 R8, RZ, RZ, UR9 ;  /* 0x00000009ff087e24 */ /* 0x000fe2000f8e00ff */
[----:B------:R-:W-:Y:S01]  /*4800*/  UIADD3 UR9, UPT, UPT, UR13, 0x80, URZ ;  /* 0x000000800d097890 */ /* 0x000fe2000fffe0ff */
[----:B------:R-:W-:Y:S03]  /*4810*/  LOP3.LUT R27, R27, R0, RZ, 0x3c, !PT ;  /* 0x000000001b1b7212 */ /* 0x000fe600078e3cff */
[----:B------:R-:W-:Y:S02]  /*4820*/  @!P4 R2UR UR16, R8 ;  /* 0x000000000810c2ca */ /* 0x000fe400000e0000 */
[----:B------:R-:W-:Y:S01]  /*4830*/  IMAD.U32 R9, RZ, RZ, UR8 ;  /* 0x00000008ff097e24 */ /* 0x000fe2000f8e00ff */
[----:B------:R-:W-:Y:S01]  /*4840*/  @!UP1 UIADD3 UR8, UPT, UPT, UR15, 0x200, URZ ;  /* 0x000002000f089890 */ /* 0x000fe2000fffe0ff */
[----:B------:R-:W-:Y:S01]  /*4850*/  VOTEU.ALL UP1, P4 ;  /* 0x0000000000ff7886 */ /* 0x000fe20002020000 */
[----:B------:R-:W-:Y:S02]  /*4860*/  UPRMT UR15, UR37, 0x654, UR9 ;  /* 0x00000654250f7896 */ /* 0x000fe40008000009 */
[----:B------:R-:W-:Y:S11]  /*4870*/  @!P4 R2UR UR17, R9 ;  /* 0x000000000911c2ca */ /* 0x000ff600000e0000 */
[----:B------:R-:W-:Y:S02]  /*4880*/  @!UPT UIADD3 URZ, UPT, UPT, URZ, URZ, URZ ;  /* 0x000000fffffff290 */ /* 0x000fe4000fffe0ff */
[----:B------:R2:W-:Y:S01]  /*4890*/  @!UP1 UTMALDG.3D [UR8], [UR16], desc[UR18] ;  /* 0x00001208100095b4 */ /* 0x0005e20008011000 */
[----:B------:R2:W-:Y:S01]  /*48a0*/  @!P4 SYNCS.ARRIVE.TRANS64.RED.A0TR RZ, [UR13+0x80], R25 ;  /* 0x00008019ffffc9a7 */ /* 0x0005e2000830040d */
[----:B------:R-:W-:Y:S04]  /*48b0*/  UIADD3 UR13, UPT, UPT, UR14, 0x1, URZ ;  /* 0x000000010e0d7890 */ /* 0x000fe8000fffe0ff */
[----:B------:R-:W-:Y:S04]  /*48c0*/  UISETP.NE.AND UP1, UPT, UR13, 0x3, UPT ;  /* 0x000000030d00788c */ /* 0x000fe8000bf25270 */
[----:B------:R-:W-:Y:S02]  /*48d0*/  USEL UR14, URZ, 0x1, UP1 ;  /* 0x00000001ff0e7887 */ /* 0x000fe40008800000 */
[----:B------:R-:W-:Y:S02]  /*48e0*/  USEL UR13, UR13, URZ, UP1 ;  /* 0x000000ff0d0d7287 */ /* 0x000fe40008800000 */
[----:B------:R-:W-:Y:S02]  /*48f0*/  UPLOP3.LUT UP1, UPT, UPT, UPT, UPT, 0x80, 0x8 ;  /* 0x000000000008789c */ /* 0x000fe40003f2f070 */
[----:B------:R-:W-:Y:S01]  /*4900*/  LOP3.LUT R29, R29, UR14, RZ, 0x3c, !PT ;  /* 0x0000000e1d1d7c12 */ /* 0x000fe2000f8e3cff */
[----:B------:R-:W-:Y:S01]  /*4910*/  SYNCS.ARRIVE.TRANS64.RED.A1T0 RZ, [UR15], RZ ;  /* 0x000000ffffff79a7 */ /* 0x000fe2000810040f */
[----:B------:R-:W-:Y:S07]  /*4920*/  @P3 BRA `(.L_x_80) ;  /* 0xfffffff4001c3947 */ /* 0x000fee000383ffff */
[----:B------:R-:W-:Y:S01]  /*4930*/  UIADD3 UR7, UPT, UPT, UR7, 0x98, URZ ;  /* 0x0000009807077890 */ /* 0x000fe2000fffe0ff */
[----:B------:R-:W-:-:S03]  /*4940*/  SHF.L.U32 R2, R29, 0x1f, RZ ;  /* 0x0000001f1d027819 */ /* 0x000fc600000006ff */
[----:B------:R-:W-:-:S09]  /*4950*/  ULEA UR4, UR13, UR7, 0x3 ;  /* 0x000000070d047291 */ /* 0x000fd2000f8e18ff */
[----:B------:R-:W1:Y:S02]  /*4960*/  SYNCS.PHASECHK.TRANS64.TRYWAIT P0, [UR4], R2 ;  /* 0x00000002ff0075a7 */ /* 0x000e640008001104 */
[----:B-1----:R-:W-:Y:S05]  /*4970*/  @!P0 BRA `(.L_x_81) ;  /* 0x0000003400c48947 */ /* 0x002fea0003800000 */
.L_x_161:
        /* <DEDUP_REMOVED lines=9> */
.L_x_163:
[----:B------:R-:W-:-:S04]  /*4a10*/  UIADD3 UR5, UPT, UPT, UR5, 0x1, URZ ;  /* 0x0000000105057890 */ /* 0x000fc8000fffe0ff */
[----:B------:R-:W-:-:S04]  /*4a20*/  UISETP.NE.AND UP0, UPT, UR5, 0x3, UPT ;  /* 0x000000030500788c */ /* 0x000fc8000bf05270 */
[----:B------:R-:W-:Y:S02]  /*4a30*/  USEL UR4, URZ, 0x1, UP0 ;  /* 0x00000001ff047887 */ /* 0x000fe40008000000 */
[----:B------:R-:W-:-:S04]  /*4a40*/  USEL UR5, UR5, URZ, UP0 ;  /* 0x000000ff05057287 */ /* 0x000fc80008000000 */
[----:B------:R-:W-:Y:S01]  /*4a50*/  ULEA UR5, UR5, UR7, 0x3 ;  /* 0x0000000705057291 */ /* 0x000fe2000f8e18ff */
[----:B-1----:R-:W-:-:S04]  /*4a60*/  LOP3.LUT R2, R29, UR4, RZ, 0x3c, !PT ;  /* 0x000000041d027c12 */ /* 0x002fc8000f8e3cff */
[----:B------:R-:W-:Y:S01]  /*4a70*/  SHF.L.U32 R2, R2, 0x1f, RZ ;  /* 0x0000001f02027819 */ /* 0x000fe200000006ff */
[----:B------:R-:W-:-:S07]  /*4a80*/  IMAD.U32 R0, RZ, RZ, UR5 ;  /* 0x00000005ff007e24 */ /* 0x000fce000f8e00ff */
.L_x_83:
[----:B-1----:R1:W3:Y:S02]  /*4a90*/  SYNCS.PHASECHK.TRANS64.TRYWAIT P0, [R0+URZ], R2 ;  /* 0x00000002000075a7 */ /* 0x0022e400080011ff */
[----:B---3--:R-:W-:Y:S05]  /*4aa0*/  @!P0 NANOSLEEP.SYNCS 0x989680 ;  /* 0x009896800000895d */ /* 0x008fea0003900000 */
[----:B------:R-:W3:Y:S02]  /*4ab0*/  @!P0 SYNCS.PHASECHK.TRANS64 P0, [R0+URZ], R2 ;  /* 0x00000002000085a7 */ /* 0x000ee400080010ff */
[----:B--23--:R-:W-:Y:S05]  /*4ac0*/  @P0 EXIT ;  /* 0x000000000000094d */ /* 0x00cfea0003800000 */
[----:B------:R-:W-:Y:S05]  /*4ad0*/  BRA `(.L_x_83) ;  /* 0xfffffffc00ec7947 */ /* 0x000fea000383ffff */
.L_x_71:
[----:B------:R-:W-:-:S06]  /*4ae0*/  UISETP.GE.AND UP1, UPT, UR8, 0x4, UPT ;  /* 0x000000040800788c */ /* 0x000fcc000bf26270 */
[----:B------:R-:W-:-:S13]  /*4af0*/  PLOP3.LUT P0, PT, PT, PT, UP1, 0x80, 0x8 ;  /* 0x000000000008781c */ /* 0x000fda0003f0f018 */
[----:B------:R-:W-:Y:S05]  /*4b00*/  @!P0 EXIT ;  /* 0x000000000000894d */ /* 0x000fea0003800000 */
[----:B------:R-:W-:Y:S01]  /*4b10*/  BAR.SYNC.DEFER_BLOCKING 0x6, 0xa0 ;  /* 0x0182800000007b1d */ /* 0x000fe20000010000 */
[C---:B------:R-:W-:Y:S01]  /*4b20*/  IMAD.SHL.U32 R2, R93.reuse, 0x20, RZ ;  /* 0x000000205d027824 */ /* 0x040fe200078e00ff */
[C---:B------:R-:W-:Y:S01]  /*4b30*/  LOP3.LUT R94, R93.reuse, 0x2, RZ, 0xc0, !PT ;  /* 0x000000025d5e7812 */ /* 0x040fe200078ec0ff */
[C---:B------:R-:W-:Y:S01]  /*4b40*/  IMAD.SHL.U32 R99, R93.reuse, 0x4, RZ ;  /* 0x000000045d637824 */ /* 0x040fe200078e00ff */
[C---:B------:R-:W-:Y:S01]  /*4b50*/  LOP3.LUT R100, R93.reuse, 0x60, RZ, 0xc0, !PT ;  /* 0x000000605d647812 */ /* 0x040fe200078ec0ff */
[C---:B------:R-:W-:Y:S01]  /*4b60*/  IMAD.U32 R46, R93.reuse, 0x10000, RZ ;  /* 0x000100005d2e7824 */ /* 0x040fe200078e00ff */
[----:B------:R-:W-:Y:S02]  /*4b70*/  UMOV UR48, 0x400 ;  /* 0x0000040000307882 */ /* 0x000fe40000000000 */
[----:B------:R-:W1:Y:S01]  /*4b80*/  LDC R91, c[0x0][0x370] ;  /* 0x0000dc00ff5b7b82 */ /* 0x000e620000000800 */
[----:B------:R-:W-:Y:S01]  /*4b90*/  ULEA UR48, UR37, UR48, 0x18 ;  /* 0x0000003025307291 */ /* 0x000fe2000f8ec0ff */
[----:B------:R-:W-:Y:S01]  /*4ba0*/  LOP3.LUT R3, R2, 0xc0, RZ, 0xc0, !PT ;  /* 0x000000c002037812 */ /* 0x000fe200078ec0ff */
[----:B------:R-:W-:Y:S01]  /*4bb0*/  IMAD.MOV.U32 R45, RZ, RZ, RZ ;  /* 0x000000ffff2d7224 */ /* 0x000fe200078e00ff */
[----:B------:R-:W-:Y:S01]  /*4bc0*/  LOP3.LUT R93, R93, 0x4, RZ, 0xc0, !PT ;  /* 0x000000045d5d7812 */ /* 0x000fe200078ec0ff */
[----:B------:R-:W-:Y:S01]  /*4bd0*/  UIADD3 UR52, UPT, UPT, UR48, 0x200, URZ ;  /* 0x0000020030347890 */ /* 0x000fe2000fffe0ff */
[----:B------:R-:W-:-:S02]  /*4be0*/  LOP3.LUT R99, R3, 0x18, R99, 0xf8, !PT ;  /* 0x0000001803637812 */ /* 0x000fc400078ef863 */
[----:B------:R-:W-:Y:S01]  /*4bf0*/  CS2R R96, SRZ ;  /* 0x0000000000607805 */ /* 0x000fe2000001ff00 */
[----:B------:R-:W2:Y:S01]  /*4c00*/  LDC R42, c[0x0][0xb0c] ;  /* 0x0002c300ff2a7b82 */ /* 0x000ea20000000800 */
[----:B------:R-:W-:Y:S01]  /*4c10*/  LOP3.LUT R46, R46, 0x600000, RZ, 0xc0, !PT ;  /* 0x006000002e2e7812 */ /* 0x000fe200078ec0ff */
[----:B------:R-:W-:Y:S01]  /*4c20*/  IMAD.MOV.U32 R103, RZ, RZ, RZ ;  /* 0x000000ffff677224 */ /* 0x000fe200078e00ff */
[----:B------:R-:W-:Y:S01]  /*4c30*/  IADD3 R98, PT, PT, -R93, 0x2, RZ ;  /* 0x000000025d627810 */ /* 0x000fe20007ffe1ff */
[----:B------:R-:W-:Y:S01]  /*4c40*/  IMAD.MOV R94, RZ, RZ, -R94 ;  /* 0x000000ffff5e7224 */ /* 0x000fe200078e0a5e */
[----:B------:R-:W-:Y:S01]  /*4c50*/  LOP3.LUT R99, R99, 0xf20, R2, 0xf8, !PT ;  /* 0x00000f2063637812 */ /* 0x000fe200078ef802 */
[----:B------:R-:W-:Y:S01]  /*4c60*/  IMAD.MOV R93, RZ, RZ, -R93 ;  /* 0x000000ffff5d7224 */ /* 0x000fe200078e0a5d */
[----:B------:R-:W4:Y:S01]  /*4c70*/  LDCU.64 UR54, c[0x0][0x348] ;  /* 0x00006900ff3677ac */ /* 0x000f220008000a00 */
[----:B------:R-:W1:Y:S01]  /*4c80*/  LDC R89, c[0x0][0xb20] ;  /* 0x0002c800ff597b82 */ /* 0x000e620000000800 */
[----:B------:R-:W3:Y:S01]  /*4c90*/  LDS R0, [UR48+0x170] ;  /* 0x00017030ff007984 */ /* 0x000ee20008000800 */
[----:B------:R-:W-:Y:S01]  /*4ca0*/  IMAD.SHL.U32 R98, R98, 0x10, RZ ;  /* 0x0000001062627824 */ /* 0x000fe200078e00ff */
[----:B------:R-:W-:Y:S01]  /*4cb0*/  LEA R99, R99, UR52, 0x1 ;  /* 0x0000003463637c11 */ /* 0x000fe2000f8e08ff */
[----:B------:R-:W-:Y:S01]  /*4cc0*/  UMOV UR51, 0x1 ;  /* 0x0000000100337882 */ /* 0x000fe20000000000 */
[----:B------:R-:W-:Y:S01]  /*4cd0*/  UMOV UR56, URZ ;  /* 0x000000ff00387c82 */ /* 0x000fe20008000000 */
[----:B------:R-:W1:Y:S02]  /*4ce0*/  LDCU.64 UR38, c[0x0][0x888] ;  /* 0x00011100ff2677ac */ /* 0x000e640008000a00 */
[----:B------:R-:W1:Y:S01]  /*4cf0*/  LDC R41, c[0x0][0xb30] ;  /* 0x0002cc00ff297b82 */ /* 0x000e620000000800 */
[----:B------:R-:W1:Y:S01]  /*4d00*/  LDCU.64 UR44, c[0x0][0x890] ;  /* 0x00011200ff2c77ac */ /* 0x000e620008000a00 */
[----:B------:R-:W-:Y:S01]  /*4d10*/  UMOV UR50, URZ ;  /* 0x000000ff00327c82 */ /* 0x000fe20008000000 */
[----:B------:R-:W-:-:S05]  /*4d20*/  UMOV UR49, URZ ;  /* 0x000000ff00317c82 */ /* 0x000fca0008000000 */
[----:B------:R-:W1:Y:S08]  /*4d30*/  LDC.64 R84, c[0x0][0xb10] ;  /* 0x0002c400ff547b82 */ /* 0x000e700000000a00 */
[----:B------:R-:W1:Y:S08]  /*4d40*/  LDC.64 R38, c[0x0][0xb18] ;  /* 0x0002c600ff267b82 */ /* 0x000e700000000a00 */
[----:B------:R-:W1:Y:S08]  /*4d50*/  LDC.64 R36, c[0x0][0xb28] ;  /* 0x0002ca00ff247b82 */ /* 0x000e700000000a00 */
[----:B------:R-:W1:Y:S01]  /*4d60*/  LDC.64 R82, c[0x0][0x8b0] ;  /* 0x00022c00ff527b82 */ /* 0x000e620000000a00 */
[----:B---3--:R-:W-:-:S07]  /*4d70*/  IMAD.IADD R46, R0, 0x1, R46 ;  /* 0x00000001002e7824 */ /* 0x008fce00078e022e */
[----:B------:R-:W3:Y:S08]  /*4d80*/  LDC.64 R80, c[0x0][0x8a8] ;  /* 0x00022a00ff507b82 */ /* 0x000ef00000000a00 */
[----:B--2-4-:R-:W1:Y:S02]  /*4d90*/  LDC R90, c[0x0][0x374] ;  /* 0x0000dd00ff5a7b82 */ /* 0x014e640000000800 */
.L_x_114:
[C---:B------:R-:W-:Y:S02]  /*4da0*/  LEA R0, R103.reuse, UR48, 0x3 ;  /* 0x0000003067007c11 */ /* 0x040fe4000f8e18ff */
[----:B------:R-:W-:Y:S02]  /*4db0*/  SHF.L.U32 R2, R96, 0x1f, RZ ;  /* 0x0000001f60027819 */ /* 0x000fe400000006ff */
[----:B------:R-:W-:Y:S02]  /*4dc0*/  LEA R16, R103, UR48, 0x4 ;  /* 0x0000003067107c11 */ /* 0x000fe4000f8e20ff */
[----:B------:R-:W2:Y:S02]  /*4dd0*/  SYNCS.PHASECHK.TRANS64.TRYWAIT P0, [R0+URZ+0xc0], R2 ;  /* 0x0000c002000075a7 */ /* 0x000ea400080011ff */
[----:B--2---:R-:W-:Y:S05]  /*4de0*/  @!P0 BRA `(.L_x_84) ;  /* 0x0000003000d88947 */ /* 0x004fea0003800000 */
.L_x_164:
[----:B------:R-:W4:Y:S01]  /*4df0*/  LDC.64 R10, c[0x0][0xb10] ;  /* 0x0002c400ff0a7b82 */ /* 0x000f220000000a00 */
[----:B------:R-:W3:Y:S01]  /*4e00*/  LDS.128 R16, [R16+0x150] ;  /* 0x0001500010107984 */ /* 0x000ee20000000c00 */
[----:B-1----:R-:W-:Y:S01]  /*4e10*/  ISETP.NE.AND P1, PT, R41, 0x1, PT ;  /* 0x000000012900780c */ /* 0x002fe20003f25270 */
[----:B--2---:R-:W-:Y:S01]  /*4e20*/  VIADD R0, R0, 0xd0 ;  /* 0x000000d000007836 */ /* 0x004fe20000000000 */
[----:B------:R-:W-:Y:S04]  /*4e30*/  ISETP.GE.AND P0, PT, R40, 0x1, PT ;  /* 0x000000012800780c */ /* 0x000fe80003f06270 */
[----:B------:R-:W1:Y:S01]  /*4e40*/  LDC.64 R8, c[0x0][0xb18] ;  /* 0x0002c600ff087b82 */ /* 0x000e620000000a00 */
[----:B------:R-:W-:Y:S01]  /*4e50*/  PRMT R0, RZ, 0x654, R0 ;  /* 0x00000654ff007816 */ /* 0x000fe20000000000 */
[----:B------:R-:W-:Y:S01]  /*4e60*/  @!PT LDS RZ, [RZ] ;  /* 0x00000000fffff984 */ /* 0x000fe20000000800 */
[----:B------:R-:W-:Y:S01]  /*4e70*/  @!PT LDS RZ, [RZ] ;  /* 0x00000000fffff984 */ /* 0x000fe20000000800 */
[----:B------:R-:W-:Y:S01]  /*4e80*/  @!PT LDS RZ, [RZ] ;  /* 0x00000000fffff984 */ /* 0x000fe20000000800 */
[----:B------:R-:W-:Y:S01]  /*4e90*/  @!PT LDS RZ, [RZ] ;  /* 0x00000000fffff984 */ /* 0x000fe20000000800 */
[----:B------:R2:W-:Y:S06]  /*4ea0*/  MEMBAR.ALL.CTA ;  /* 0x0000000000007992 */ /* 0x0005ec0000008000 */
[----:B--2---:R-:W2:Y:S01]  /*4eb0*/  FENCE.VIEW.ASYNC.S ;  /* 0x00000000000073c6 */ /* 0x004ea20000000000 */
[----:B------:R-:W1:Y:S08]  /*4ec0*/  @!P1 LDC R12, c[0x0][0xb20] ;  /* 0x0002c800ff0c9b82 */ /* 0x000e700000000800 */
[----:B------:R-:W1:Y:S01]  /*4ed0*/  @!P1 LDC R7, c[0x0][0xb0c] ;  /* 0x0002c300ff079b82 */ /* 0x000e620000000800 */
[----:B--2---:R2:W-:Y:S01]  /*4ee0*/  SYNCS.ARRIVE.TRANS64.RED.A1T0 RZ, [R0+URZ], RZ ;  /* 0x000000ff00ff79a7 */ /* 0x0045e200081004ff */
[----:B---3--:R-:W-:Y:S04]  /*4ef0*/  LOP3.LUT P4, RZ, R18, 0x1, RZ, 0xc0, !PT ;  /* 0x0000000112ff7812 */ /* 0x008fe8000788c0ff */
[----:B------:R-:W-:Y:S09]  /*4f00*/  P2R R101, PR, RZ, 0x10 ;  /* 0x00000010ff657803 */ /* 0x000ff20000000000 */
[----:B------:R-:W-:Y:S02]  /*4f10*/  @P4 MOV R44, R16 ;  /* 0x00000010002c4202 */ /* 0x000fe40000000f00 */
[----:B------:R-:W-:Y:S01]  /*4f20*/  @P4 LOP3.LUT R43, R17, 0xffff, RZ, 0xc0, !PT ;  /* 0x0000ffff112b4812 */ /* 0x000fe200078ec0ff */
[----:B--2-4-:R-:W-:Y:S06]  /*4f30*/  @!P0 BRA `(.L_x_85) ;  /* 0x0000000000a48947 */ /* 0x014fec0003800000 */
[----:B------:R-:W-:Y:S01]  /*4f40*/  IMAD.HI.U32 R0, R90, R39, RZ ;  /* 0x000000275a007227 */ /* 0x000fe200078e00ff */
[----:B------:R-:W-:Y:S02]  /*4f50*/  ISETP.NE.AND P0, PT, R38, 0x1, PT ;  /* 0x000000012600780c */ /* 0x000fe40003f05270 */
[----:B------:R-:W-:Y:S01]  /*4f60*/  ISETP.NE.AND P2, PT, R40, 0x1, PT ;  /* 0x000000012800780c */ /* 0x000fe20003f45270 */
[----:B------:R-:W-:Y:S01]  /*4f70*/  IMAD.HI.U32 R4, R91, R84, RZ ;  /* 0x000000545b047227 */ /* 0x000fe200078e00ff */
[----:B------:R-:W-:Y:S02]  /*4f80*/  SHF.R.U32.HI R0, RZ, R89, R0 ;  /* 0x00000059ff007219 */ /* 0x000fe40000011600 */
[----:B------:R-:W-:Y:S01]  /*4f90*/  ISETP.NE.AND P3, PT, R42, 0x1, PT ;  /* 0x000000012a00780c */ /* 0x000fe20003f65270 */
[----:B------:R-:W-:Y:S01]  /*4fa0*/  IMAD.HI.U32 R6, R43, R39, RZ ;  /* 0x000000272b067227 */ /* 0x000fe200078e00ff */
[-C--:B------:R-:W-:Y:S02]  /*4fb0*/  SHF.R.U32.HI R4, RZ, R85.reuse, R4 ;  /* 0x00000055ff047219 */ /* 0x080fe40000011604 */
[----:B------:R-:W-:Y:S01]  /*4fc0*/  SEL R0, R90, R0, !P0 ;  /* 0x000000005a007207 */ /* 0x000fe20004000000 */
[----:B------:R-:W-:Y:S01]  /*4fd0*/  IMAD.HI.U32 R5, R44, R84, RZ ;  /* 0x000000542c057227 */ /* 0x000fe200078e00ff */
[----:B------:R-:W-:Y:S03]  /*4fe0*/  SEL R4, R91, R4, !P3 ;  /* 0x000000045b047207 */ /* 0x000fe60005800000 */
[-C--:B------:R-:W-:Y:S01]  /*4ff0*/  IMAD.HI.U32 R3, R0, R36.reuse, RZ ;  /* 0x0000002400037227 */ /* 0x080fe200078e00ff */
[----:B------:R-:W-:Y:S03]  /*5000*/  SHF.R.U32.HI R5, RZ, R85, R5 ;  /* 0x00000055ff057219 */ /* 0x000fe60000011605 */
[----:B------:R-:W-:Y:S01]  /*5010*/  IMAD.HI.U32 R2, R4, R36, RZ ;  /* 0x0000002404027227 */ /* 0x000fe200078e00ff */
[----:B------:R-:W-:Y:S02]  /*5020*/  @P2 SHF.R.U32.HI R0, RZ, R37, R3 ;  /* 0x00000025ff002219 */ /* 0x000fe40000011603 */
[----:B------:R-:W-:Y:S02]  /*5030*/  SHF.R.U32.HI R3, RZ, R89, R6 ;  /* 0x00000059ff037219 */ /* 0x000fe40000011606 */
[----:B------:R-:W-:Y:S01]  /*5040*/  @P2 SHF.R.U32.HI R4, RZ, R37, R2 ;  /* 0x00000025ff042219 */ /* 0x000fe20000011602 */
[----:B------:R-:W-:Y:S01]  /*5050*/  IMAD R0, R40, R0, RZ ;  /* 0x0000000028007224 */ /* 0x000fe200078e02ff */
[----:B------:R-:W-:Y:S02]  /*5060*/  SEL R3, R43, R3, !P0 ;  /* 0x000000032b037207 */ /* 0x000fe40004000000 */
[----:B------:R-:W-:Y:S01]  /*5070*/  SEL R2, R44, R5, !P3 ;  /* 0x000000052c027207 */ /* 0x000fe20005800000 */
[----:B------:R-:W-:Y:S01]  /*5080*/  IMAD R5, R40, R4, RZ ;  /* 0x0000000428057224 */ /* 0x000fe200078e02ff */
[C---:B------:R-:W-:Y:S01]  /*5090*/  ISETP.GE.AND P0, PT, R3.reuse, R0, PT ;  /* 0x000000000300720c */ /* 0x040fe20003f06270 */
[C---:B------:R-:W-:Y:S03]  /*50a0*/  IMAD.HI.U32 R0, R3.reuse, R36, RZ ;  /* 0x0000002403007227 */ /* 0x040fe600078e00ff */
[C---:B------:R-:W-:Y:S02]  /*50b0*/  ISETP.GE.OR P0, PT, R2.reuse, R5, P0 ;  /* 0x000000050200720c */ /* 0x040fe40000706670 */
[----:B------:R-:W-:Y:S04]  /*50c0*/  SHF.R.U32.HI R0, RZ, R37, R0 ;  /* 0x00000025ff007219 */ /* 0x000fe80000011600 */
[C---:B------:R-:W-:Y:S05]  /*50d0*/  SEL R6, R3.reuse, R0, !P2 ;  /* 0x0000000003067207 */ /* 0x040fea0005000000 */
        /* <DEDUP_REMOVED lines=14> */
[----:B------:R-:W-:Y:S07]  /*51c0*/  IMAD R43, R3, R38, R43 ;  /* 0x00000026032b7224 */ /* 0x000fee00078e022b */
.L_x_85:
[----:B-1----:R-:W-:Y:S01]  /*51d0*/  @!P1 ISETP.NE.AND P0, PT, R8, 0x1, PT ;  /* 0x000000010800980c */ /* 0x002fe20003f05270 */
[----:B------:R-:W-:Y:S01]  /*51e0*/  @!P1 IMAD.HI.U32 R0, R44, R10, RZ ;  /* 0x0000000a2c009227 */ /* 0x000fe200078e00ff */
[----:B------:R-:W-:Y:S01]  /*51f0*/  @!P1 ISETP.NE.AND P2, PT, R7, 0x1, PT ;  /* 0x000000010700980c */ /* 0x000fe20003f45270 */
[----:B------:R-:W-:Y:S01]  /*5200*/  ULOP3.LUT UP0, URZ, UR52, 0x1b0, URZ, 0xc0, !UPT ;  /* 0x000001b034ff7892 */ /* 0x000fe2000f80c0ff */
[----:B------:R-:W-:Y:S01]  /*5210*/  R2UR UR42, R15 ;  /* 0x000000000f2a72ca */ /* 0x000fe200000e0000 */
[----:B------:R-:W-:Y:S01]  /*5220*/  @!P1 IMAD.HI.U32 R2, R43, R9, RZ ;  /* 0x000000092b029227 */ /* 0x000fe200078e00ff */
[----:B------:R-:W-:Y:S02]  /*5230*/  @!P1 SHF.R.U32.HI R0, RZ, R11, R0 ;  /* 0x0000000bff009219 */ /* 0x000fe40000011600 */
[----:B------:R-:W-:Y:S01]  /*5240*/  R2UR UR41, R14 ;  /* 0x000000000e2972ca */ /* 0x000fe200000e0000 */
[----:B------:R-:W-:Y:S01]  /*5250*/  VIADD R103, R103, 0x1 ;  /* 0x0000000167677836 */ /* 0x000fe20000000000 */
[----:B------:R-:W-:Y:S02]  /*5260*/  @!P1 SHF.R.U32.HI R2, RZ, R12, R2 ;  /* 0x0000000cff029219 */ /* 0x000fe40000011602 */
[----:B------:R-:W-:Y:S02]  /*5270*/  @!P1 SEL R3, R44, R0, !P2 ;  /* 0x000000002c039207 */ /* 0x000fe40005000000 */
[----:B------:R-:W-:Y:S02]  /*5280*/  @!P1 SEL R2, R43, R2, !P0 ;  /* 0x000000022b029207 */ /* 0x000fe40004000000 */
[----:B------:R-:W-:Y:S01]  /*5290*/  @P4 SHF.R.U32.HI R95, RZ, 0x10, R17 ;  /* 0x00000010ff5f4819 */ /* 0x000fe20000011611 */
[----:B------:R-:W-:Y:S02]  /*52a0*/  USHF.L.U32 UR42, UR42, 0x7, URZ ;  /* 0x000000072a2a7899 */ /* 0x000fe400080006ff */
[----:B------:R-:W-:Y:S02]  /*52b0*/  @!P1 IMAD.IADD R0, R2, 0x1, -R3 ;  /* 0x0000000102009824 */ /* 0x000fe400078e0a03 */
[----:B------:R-:W-:Y:S01]  /*52c0*/  @!P1 IMAD.IADD R2, R3, 0x1, -R2 ;  /* 0x0000000103029824 */ /* 0x000fe200078e0a02 */
[----:B------:R-:W-:Y:S01]  /*52d0*/  USHF.L.U32 UR41, UR41, 0x6, URZ ;  /* 0x0000000629297899 */ /* 0x000fe200080006ff */
[----:B------:R-:W-:Y:S02]  /*52e0*/  @!P1 IMAD R44, R0, R7, R44 ;  /* 0x00000007002c9224 */ /* 0x000fe400078e022c */
[----:B------:R-:W-:Y:S01]  /*52f0*/  @!P1 IMAD R43, R2, R8, R43 ;  /* 0x00000008022b9224 */ /* 0x000fe200078e022b */
[----:B------:R-:W-:Y:S08]  /*5300*/  BRA.U !UP0, `(.L_x_86) ;  /* 0x00000001087c7547 */ /* 0x000ff0000b800000 */
[----:B------:R-:W1:Y:S01]  /*5310*/  LDCU.64 UR8, c[0x4][0x80] ;  /* 0x01001000ff0877ac */ /* 0x000e620008000a00 */
[----:B------:R-:W-:Y:S01]  /*5320*/  MOV R2, 0x0 ;  /* 0x0000000000027802 */ /* 0x000fe20000000f00 */
[----:B------:R-:W-:Y:S02]  /*5330*/  HFMA2 R12, -RZ, RZ, 0, 5.9604644775390625e-08 ;  /* 0x00000001ff0c7431 */ /* 0x000fe400000001ff */
[----:B------:R-:W-:Y:S01]  /*5340*/  IMAD.MOV.U32 R8, RZ, RZ, 0x70 ;  /* 0x00000070ff087424 */ /* 0x000fe200078e00ff */
[----:B------:R2:W3:Y:S01]  /*5350*/  LDC.64 R14, c[0x4][R2] ;  /* 0x01000000020e7b82 */ /* 0x0004e20000000a00 */
[----:B------:R-:W4:Y:S01]  /*5360*/  LDCU.64 UR6, c[0x4][0x88] ;  /* 0x01001100ff0677ac */ /* 0x000f220008000a00 */
[----:B------:R-:W-:Y:S01]  /*5370*/  IMAD.MOV.U32 R13, RZ, RZ, RZ ;  /* 0x000000ffff0d7224 */ /* 0x000fe200078e00ff */
[----:B------:R-:W2:Y:S01]  /*5380*/  LDCU.64 UR4, c[0x4][0x8] ;  /* 0x01000100ff0477ac */ /* 0x000ea20008000a00 */
[----:B-1----:R-:W-:Y:S01]  /*5390*/  MOV R5, UR9 ;  /* 0x0000000900057c02 */ /* 0x002fe20008000f00 */
[----:B------:R-:W-:Y:S01]  /*53a0*/  IMAD.U32 R4, RZ, RZ, UR8 ;  /* 0x00000008ff047e24 */ /* 0x000fe2000f8e00ff */
[----:B----4-:R-:W-:Y:S01]  /*53b0*/  MOV R7, UR7 ;  /* 0x0000000700077c02 */ /* 0x010fe20008000f00 */
[----:B------:R-:W-:Y:S01]  /*53c0*/  IMAD.U32 R6, RZ, RZ, UR6 ;  /* 0x00000006ff067e24 */ /* 0x000fe2000f8e00ff */
[----:B--2---:R-:W-:Y:S01]  /*53d0*/  MOV R11, UR5 ;  /* 0x00000005000b7c02 */ /* 0x004fe20008000f00 */
[----:B------:R-:W-:Y:S02]  /*53e0*/  IMAD.U32 R10, RZ, RZ, UR4 ;  /* 0x00000004ff0a7e24 */ /* 0x000fe4000f8e00ff */
[----:B------:R-:W-:Y:S07]  /*53f0*/  LEPC R20, `(.L_x_87) ;  /* 0x000000001014794e */ /* 0x000fee0000000000 */
[----:B---3-5:R-:W-:Y:S05]  /*5400*/  CALL.ABS.NOINC R14 ;  /* 0x000000000e007343 */ /* 0x028fea0003c00000 */
.L_x_87:
[----:B------:R-:W1:Y:S01]  /*5410*/  LDCU.64 UR8, c[0x4][0x80] ;  /* 0x01001000ff0877ac */ /* 0x000e620008000a00 */
[----:B------:R-:W2:Y:S01]  /*5420*/  LDC.64 R2, c[0x4][R2] ;  /* 0x0100000002027b82 */ /* 0x000ea20000000a00 */
[----:B------:R-:W-:Y:S02]  /*5430*/  HFMA2 R12, -RZ, RZ, 0, 5.9604644775390625e-08 ;  /* 0x00000001ff0c7431 */ /* 0x000fe400000001ff */
[----:B------:R-:W-:Y:S02]  /*5440*/  IMAD.MOV.U32 R8, RZ, RZ, 0x70 ;  /* 0x00000070ff087424 */ /* 0x000fe400078e00ff */
[----:B------:R-:W-:Y:S01]  /*5450*/  IMAD.MOV.U32 R13, RZ, RZ, RZ ;  /* 0x000000ffff0d7224 */ /* 0x000fe200078e00ff */
[----:B------:R-:W3:Y:S01]  /*5460*/  LDCU.64 UR6, c[0x4][0x88] ;  /* 0x01001100ff0677ac */ /* 0x000ee20008000a00 */
[----:B------:R-:W4:Y:S01]  /*5470*/  LDCU.64 UR4, c[0x4][0x8] ;  /* 0x01000100ff0477ac */ /* 0x000f220008000a00 */
[----:B-1----:R-:W-:Y:S02]  /*5480*/  MOV R4, UR8 ;  /* 0x0000000800047c02 */ /* 0x002fe40008000f00 */
[----:B------:R-:W-:Y:S02]  /*5490*/  MOV R5, UR9 ;  /* 0x0000000900057c02 */ /* 0x000fe40008000f00 */
[----:B---3--:R-:W-:Y:S01]  /*54a0*/  MOV R7, UR7 ;  /* 0x0000000700077c02 */ /* 0x008fe20008000f00 */
[----:B------:R-:W-:Y:S01]  /*54b0*/  IMAD.U32 R6, RZ, RZ, UR6 ;  /* 0x00000006ff067e24 */ /* 0x000fe2000f8e00ff */
[----:B----4-:R-:W-:Y:S01]  /*54c0*/  MOV R11, UR5 ;  /* 0x00000005000b7c02 */ /* 0x010fe20008000f00 */
[----:B------:R-:W-:Y:S02]  /*54d0*/  IMAD.U32 R10, RZ, RZ, UR4 ;  /* 0x00000004ff0a7e24 */ /* 0x000fe4000f8e00ff */
[----:B------:R-:W-:Y:S07]  /*54e0*/  LEPC R20, `(.L_x_86) ;  /* 0x000000001014794e */ /* 0x000fee0000000000 */
[----:B--2---:R-:W-:Y:S05]  /*54f0*/  CALL.ABS.NOINC R2 ;  /* 0x0000000002007343 */ /* 0x004fea0003c00000 */
.L_x_86:
[----:B------:R-:W-:Y:S01]  /*5500*/  ISETP.NE.U32.AND P4, PT, R82, RZ, PT ;  /* 0x000000ff5200720c */ /* 0x000fe20003f85070 */
[----:B------:R-:W-:Y:S01]  /*5510*/  UISETP.NE.AND UP2, UPT, UR53, URZ, UPT ;  /* 0x000000ff3500728c */ /* 0x000fe2000bf45270 */
[----:B------:R-:W-:Y:S01]  /*5520*/  ISETP.NE.U32.AND P2, PT, RZ, UR38, PT ;  /* 0x00000026ff007c0c */ /* 0x000fe2000bf45070 */
[----:B------:R-:W-:Y:S01]  /*5530*/  UISETP.NE.U32.AND UP1, UPT, UR44, URZ, UPT ;  /* 0x000000ff2c00728c */ /* 0x000fe2000bf25070 */
[----:B------:R-:W-:Y:S01]  /*5540*/  ISETP.NE.AND.EX P4, PT, R83, RZ, PT, P4 ;  /* 0x000000ff5300720c */ /* 0x000fe20003f85340 */
[----:B------:R-:W-:Y:S01]  /*5550*/  UPLOP3.LUT UP0, UPT, UPT, UPT, UPT, 0x40, 0x4 ;  /* 0x000000000004789c */ /* 0x000fe20003f0e870 */
[----:B------:R-:W-:Y:S01]  /*5560*/  ISETP.NE.AND.EX P2, PT, RZ, UR39, PT, P2 ;  /* 0x00000027ff007c0c */ /* 0x000fe2000bf45320 */
[----:B------:R-:W-:Y:S01]  /*5570*/  UISETP.NE.AND.EX UP1, UPT, UR45, URZ, UPT, UP1 ;  /* 0x000000ff2d00728c */ /* 0x000fe2000bf25310 */
[----:B------:R-:W-:Y:S04]  /*5580*/  PLOP3.LUT P1, PT, PT, PT, UP2, 0x80, 0x8 ;  /* 0x000000000008781c */ /* 0x000fe80003f2f028 */
[----:B------:R-:W-:Y:S06]  /*5590*/  @UP2 UPLOP3.LUT UP0, UPT, UPT, UPT, UP1, 0x80, 0x8 ;  /* 0x000000000008289c */ /* 0x000fec0003f0f010 */
[----:B------:R-:W-:Y:S01]  /*55a0*/  PLOP3.LUT P0, PT, PT, PT, UP0, 0x80, 0x8 ;  /* 0x000000000008781c */ /* 0x000fe20003f0f008 */
[----:B------:R-:W-:Y:S01]  /*55b0*/  @!UPT UIADD3 URZ, UPT, UPT, URZ, URZ, URZ ;  /* 0x000000fffffff290 */ /* 0x000fe2000fffe0ff */
[----:B------:R-:W-:Y:S11]  /*55c0*/  BRA.U !UP1, `(.L_x_88) ;  /* 0x0000000109387547 */ /* 0x000ff6000b800000 */
[----:B------:R-:W-:Y:S01]  /*55d0*/  UISETP.NE.U32.AND UP0, UPT, UR38, URZ, UPT ;  /* 0x000000ff2600728c */ /* 0x000fe2000bf05070 */
[----:B------:R-:W-:Y:S02]  /*55e0*/  HFMA2 R0, -RZ, RZ, 0, 5.9604644775390625e-08 ;  /* 0x00000001ff007431 */ /* 0x000fe400000001ff */
[----:B------:R-:W-:Y:S01]  /*55f0*/  IMAD.MOV.U32 R88, RZ, RZ, 0x1 ;  /* 0x00000001ff587424 */ /* 0x000fe200078e00ff */
[----:B------:R-:W-:Y:S06]  /*5600*/  UISETP.NE.AND.EX UP0, UPT, UR39, URZ, UPT, UP0 ;  /* 0x000000ff2700728c */ /* 0x000fec000bf05300 */
[----:B------:R-:W-:Y:S05]  /*5610*/  PLOP3.LUT P3, PT, PT, PT, UP0, 0x80, 0x8 ;  /* 0x000000000008781c */ /* 0x000fea0003f6f008 */
[----:B------:R-:W1:Y:S01]  /*5620*/  @UP0 LDCU.64 UR6, c[0x0][0x888] ;  /* 0x00011100ff0607ac */ /* 0x000e620008000a00 */
[----:B------:R-:W-:Y:S07]  /*5630*/  @UP0 UIMAD UR4, UR36, UR44, URZ ;  /* 0x0000002c240402a4 */ /* 0x000fee000f8e02ff */
[----:B------:R-:W-:Y:S01]  /*5640*/  @!P3 PRMT R88, R0, 0x7610, R88 ;  /* 0x000076100058b816 */ /* 0x000fe20000000058 */
[----:B-1----:R-:W-:Y:S03]  /*5650*/  @UP0 UIMAD.WIDE UR6, UR4, 0x4, UR6 ;  /* 0x00000004040608a5 */ /* 0x002fe6000f8e0206 */
[----:B------:R-:W1:Y:S03]  /*5660*/  @!UP0 LDCU UR4, c[0x0][0x880] ;  /* 0x00011000ff0487ac */ /* 0x000e660008000800 */
[----:B------:R-:W-:Y:S01]  /*5670*/  IMAD.U32 R2, RZ, RZ, UR6 ;  /* 0x00000006ff027e24 */ /* 0x000fe2000f8e00ff */
[----:B------:R-:W-:Y:S05]  /*5680*/  MOV R3, UR7 ;  /* 0x0000000700037c02 */ /* 0x000fea0008000f00 */
[----:B-----5:R2:W5:Y:S02]  /*5690*/  @P3 LDG.E R49, desc[UR46][R2.64] ;  /* 0x0000002e02313981 */ /* 0x020564000c1e1900 */
[----:B-12---:R-:W-:Y:S02]  /*56a0*/  @!P3 IMAD.U32 R49, RZ, RZ, UR4 ;  /* 0x00000004ff31be24 */ /* 0x006fe4000f8e00ff */
.L_x_88:
[----:B------:R-:W-:Y:S05]  /*56b0*/  @!P4 BRA `(.L_x_89) ;  /* 0x000000000020c947 */ /* 0x000fea0003800000 */
[----:B------:R-:W-:Y:S04]  /*56c0*/  ISETP.NE.U32.AND P3, PT, R80, RZ, PT ;  /* 0x000000ff5000720c */ /* 0x000fe80003f65070 */
[----:B------:R-:W-:Y:S11]  /*56d0*/  ISETP.NE.AND.EX P3, PT, R81, RZ, PT, P3 ;  /* 0x000000ff5100720c */ /* 0x000ff60003f65330 */
[----:B------:R-:W-:Y:S02]  /*56e0*/  @!UPT UIADD3 URZ, UPT, UPT, URZ, URZ, URZ ;  /* 0x000000fffffff290 */ /* 0x000fe4000fffe0ff */
[----:B------:R-:W1:Y:S01]  /*56f0*/  @P3 LDC.64 R2, c[0x0][0x8a8] ;  /* 0x00022a00ff023b82 */ /* 0x000e620000000a00 */
[----:B------:R-:W-:Y:S04]  /*5700*/  @P3 IMAD R0, R82, UR36, RZ ;  /* 0x0000002452003c24 */ /* 0x000fe8000f8e02ff */
[----:B-1----:R-:W-:Y:S05]  /*5710*/  @P3 IMAD.WIDE R2, R0, 0x4, R2 ;  /* 0x0000000400023825 */ /* 0x002fea00078e0202 */
[----:B-----5:R1:W5:Y:S02]  /*5720*/  @P3 LDG.E R47, desc[UR46][R2.64] ;  /* 0x0000002e022f3981 */ /* 0x020364000c1e1900 */
[----:B-1----:R-:W2:Y:S02]  /*5730*/  @!P3 LDC R47, c[0x0][0x8a0] ;  /* 0x00022800ff2fbb82 */ /* 0x002ea40000000800 */
.L_x_89:
[----:B-----5:R-:W-:Y:S01]  /*5740*/  FSETP.NEU.AND P3, PT, R49, RZ, PT ;  /* 0x000000ff3100720b */ /* 0x020fe20003f6d000 */
[----:B------:R-:W-:Y:S01]  /*5750*/  ULOP3.LUT UR4, UR51, 0x1, URZ, 0x3c, !UPT ;  /* 0x0000000133047892 */ /* 0x000fe2000f8e3cff */
[----:B------:R-:W-:Y:S01]  /*5760*/  SEL R4, RZ, 0xffffffff, P2 ;  /* 0xffffffffff047807 */ /* 0x000fe20001000000 */
[----:B------:R-:W-:Y:S01]  /*5770*/  IMAD.U32 R72, RZ, RZ, UR56 ;  /* 0x00000038ff487e24 */ /* 0x000fe2000f8e00ff */
[----:B------:R-:W-:Y:S01]  /*5780*/  @P1 LOP3.LUT P2, RZ, R88, 0xff, RZ, 0xc0, !PT ;  /* 0x000000ff58ff1812 */ /* 0x000fe2000784c0ff */
[----:B------:R-:W-:Y:S01]  /*5790*/  IMAD.SHL.U32 R106, R94, 0x10, RZ ;  /* 0x000000105e6a7824 */ /* 0x000fe200078e00ff */
[----:B------:R-:W-:Y:S01]  /*57a0*/  @P1 SEL R0, RZ, 0xffffffff, P3 ;  /* 0xffffffffff001807 */ /* 0x000fe20001800000 */
[----:B------:R-:W-:Y:S01]  /*57b0*/  IMAD.U32 R107, RZ, RZ, UR4 ;  /* 0x00000004ff6b7e24 */ /* 0x000fe2000f8e00ff */
[----:B------:R-:W-:Y:S01]  /*57c0*/  LEA R73, R45, UR48, 0x3 ;  /* 0x000000302d497c11 */ /* 0x000fe2000f8e18ff */
[----:B------:R-:W-:Y:S01]  /*57d0*/  IMAD.SHL.U32 R72, R72, 0x2000, RZ ;  /* 0x0000200048487824 */ /* 0x000fe200078e00ff */
[----:B------:R-:W-:Y:S01]  /*57e0*/  @P0 SEL R0, R4, R0, !P2 ;  /* 0x0000000004000207 */ /* 0x000fe20005000000 */
[----:B------:R-:W-:Y:S01]  /*57f0*/  IMAD.SHL.U32 R105, R93, 0x10, RZ ;  /* 0x000000105d697824 */ /* 0x000fe200078e00ff */
[----:B------:R-:W-:Y:S01]  /*5800*/  PLOP3.LUT P2, PT, PT, PT, UP1, 0x80, 0x8 ;  /* 0x000000000008781c */ /* 0x000fe20003f4f018 */
[----:B------:R-:W-:Y:S01]  /*5810*/  IMAD.IADD R67, R99, 0x1, R72 ;  /* 0x0000000163437824 */ /* 0x000fe200078e0248 */
[----:B------:R-:W-:Y:S01]  /*5820*/  @P1 LOP3.LUT R0, R0, 0x1, RZ, 0xc0, !PT ;  /* 0x0000000100001812 */ /* 0x000fe200078ec0ff */
[----:B------:R-:W-:Y:S01]  /*5830*/  BSSY B1, `(.L_x_90) ;  /* 0x0000039000017945 */ /* 0x000fe20003800000 */
[----:B------:R-:W-:Y:S01]  /*5840*/  LOP3.LUT P4, R102, R88, 0xff, RZ, 0xc0, !PT ;  /* 0x000000ff58667812 */ /* 0x000fe2000788c0ff */
[----:B------:R-:W-:Y:S01]  /*5850*/  IMAD.IADD R66, R67, 0x1, R106 ;  /* 0x0000000143427824 */ /* 0x000fe200078e026a */
[----:B------:R-:W-:Y:S01]  /*5860*/  ISETP.NE.U32.OR P5, PT, R0, 0x1, !P1 ;  /* 0x000000010000780c */ /* 0x000fe20004fa5470 */
[----:B------:R-:W-:Y:S01]  /*5870*/  IMAD.U32 R0, RZ, RZ, UR56 ;  /* 0x00000038ff007e24 */ /* 0x000fe2000f8e00ff */
[----:B------:R-:W-:Y:S01]  /*5880*/  SEL R3, RZ, 0xffffffff, P3 ;  /* 0xffffffffff037807 */ /* 0x000fe20001800000 */
[----:B------:R-:W-:Y:S01]  /*5890*/  IMAD.MOV.U32 R75, RZ, RZ, 0x1 ;  /* 0x00000001ff4b7424 */ /* 0x000fe200078e00ff */
[----:B------:R-:W-:Y:S01]  /*58a0*/  P2R R104, PR, RZ, 0x20 ;  /* 0x00000020ff687803 */ /* 0x000fe20000000000 */
[----:B------:R-:W-:Y:S01]  /*58b0*/  IMAD R48, R45, 0x40, R46 ;  /* 0x000000402d307824 */ /* 0x000fe200078e022e */
[----:B------:R-:W-:Y:S01]  /*58c0*/  LEA R0, R0, UR48, 0x3 ;  /* 0x0000003000007c11 */ /* 0x000fe2000f8e18ff */
[----:B------:R-:W-:Y:S01]  /*58d0*/  IMAD.U32 R74, RZ, RZ, UR56 ;  /* 0x00000038ff4a7e24 */ /* 0x000fe2000f8e00ff */
[----:B------:R-:W-:Y:S02]  /*58e0*/  @P2 SEL R3, R4, R3, !P4 ;  /* 0x0000000304032207 */ /* 0x000fe40006000000 */
[----:B------:R-:W-:Y:S02]  /*58f0*/  CS2R R78, SRZ ;  /* 0x00000000004e7805 */ /* 0x000fe4000001ff00 */
[----:B------:R-:W-:Y:S02]  /*5900*/  CS2R R76, SRZ ;  /* 0x00000000004c7805 */ /* 0x000fe4000001ff00 */
[----:B------:R-:W-:Y:S02]  /*5910*/  CS2R R70, SRZ ;  /* 0x0000000000467805 */ /* 0x000fe4000001ff00 */
[----:B------:R-:W-:Y:S02]  /*5920*/  LOP3.LUT R3, R3, 0x1, RZ, 0xc0, !PT ;  /* 0x0000000103037812 */ /* 0x000fe400078ec0ff */
[----:B------:R-:W-:Y:S02]  /*5930*/  CS2R R68, SRZ ;  /* 0x0000000000447805 */ /* 0x000fe4000001ff00 */
[----:B------:R-:W-:Y:S02]  /*5940*/  @P5 SHF.L.U32 R2, R107, 0x1f, RZ ;  /* 0x0000001f6b025819 */ /* 0x000fe400000006ff */
[----:B------:R-:W-:Y:S02]  /*5950*/  CS2R R62, SRZ ;  /* 0x00000000003e7805 */ /* 0x000fe4000001ff00 */
[----:B------:R-:W-:Y:S02]  /*5960*/  ISETP.NE.U32.AND P2, PT, R3, 0x1, PT ;  /* 0x000000010300780c */ /* 0x000fe40003f45070 */
[----:B------:R-:W-:Y:S01]  /*5970*/  CS2R R60, SRZ ;  /* 0x00000000003c7805 */ /* 0x000fe2000001ff00 */
[----:B------:R1:W3:Y:S01]  /*5980*/  @P5 SYNCS.PHASECHK.TRANS64.TRYWAIT P1, [R0+URZ+0x80], R2 ;  /* 0x00008002000055a7 */ /* 0x0002e200080211ff */
[----:B------:R-:W-:Y:S02]  /*5990*/  CS2R R58, SRZ ;  /* 0x00000000003a7805 */ /* 0x000fe4000001ff00 */
[----:B------:R-:W-:Y:S02]  /*59a0*/  P2R R108, PR, RZ, 0x4 ;  /* 0x00000004ff6c7803 */ /* 0x000fe40000000000 */
[----:B------:R-:W-:Y:S01]  /*59b0*/  CS2R R56, SRZ ;  /* 0x0000000000387805 */ /* 0x000fe2000001ff00 */
[----:B------:R-:W-:Y:S02]  /*59c0*/  IMAD.IADD R65, R67, 0x1, R105 ;  /* 0x0000000143417824 */ /* 0x000fe400078e0269 */
[----:B------:R-:W-:Y:S01]  /*59d0*/  IMAD.IADD R64, R98, 0x1, R66 ;  /* 0x0000000162407824 */ /* 0x000fe200078e0242 */
[----:B-1----:R-:W-:Y:S04]  /*59e0*/  SHF.L.U32 R2, R97, 0x1f, RZ ;  /* 0x0000001f61027819 */ /* 0x002fe800000006ff */
[----:B------:R1:W4:Y:S01]  /*59f0*/  SYNCS.PHASECHK.TRANS64.TRYWAIT P0, [R73+URZ+0xe0], R2 ;  /* 0x0000e002490075a7 */ /* 0x00032200080011ff */
[----:B---3--:R-:W-:Y:S01]  /*5a00*/  @P5 SEL R75, RZ, 0x1, !P1 ;  /* 0x00000001ff4b5807 */ /* 0x008fe20004800000 */
[----:B-1----:R-:W-:Y:S06]  /*5a10*/  @!P5 BRA `(.L_x_91) ;  /* 0x000000000068d947 */ /* 0x002fec0003800000 */
[----:B------:R-:W-:Y:S01]  /*5a20*/  ISETP.NE.AND P1, PT, R75, RZ, PT ;  /* 0x000000ff4b00720c */ /* 0x000fe20003f25270 */
[----:B------:R-:W-:Y:S01]  /*5a30*/  BSSY B0, `(.L_x_92) ;  /* 0x000000d000007945 */ /* 0x000fe20003800000 */
[----:B------:R-:W-:Y:S02]  /*5a40*/  CS2R R58, SRZ ;  /* 0x00000000003a7805 */ /* 0x000fe4000001ff00 */
[----:B------:R-:W-:Y:S02]  /*5a50*/  CS2R R56, SRZ ;  /* 0x0000000000387805 */ /* 0x000fe4000001ff00 */
[----:B------:R-:W-:Y:S02]  /*5a60*/  CS2R R62, SRZ ;  /* 0x00000000003e7805 */ /* 0x000fe4000001ff00 */
[----:B------:R-:W-:Y:S02]  /*5a70*/  CS2R R60, SRZ ;  /* 0x00000000003c7805 */ /* 0x000fe4000001ff00 */
[----:B------:R-:W-:Y:S02]  /*5a80*/  CS2R R70, SRZ ;  /* 0x0000000000467805 */ /* 0x000fe4000001ff00 */
[----:B------:R-:W-:Y:S02]  /*5a90*/  CS2R R68, SRZ ;  /* 0x0000000000447805 */ /* 0x000fe4000001ff00 */
[----:B------:R-:W-:Y:S02]  /*5aa0*/  CS2R R78, SRZ ;  /* 0x00000000004e7805 */ /* 0x000fe4000001ff00 */
[----:B------:R-:W-:Y:S01]  /*5ab0*/  CS2R R76, SRZ ;  /* 0x00000000004c7805 */ /* 0x000fe2000001ff00 */
[----:B------:R-:W-:Y:S06]  /*5ac0*/  @P1 BRA `(.L_x_93) ;  /* 0x00000000000c1947 */ /* 0x000fec0003800000 */
[----:B------:R-:W-:Y:S04]  /*5ad0*/  SHF.L.U32 R3, R107, 0x1f, RZ ;  /* 0x0000001f6b037819 */ /* 0x000fe800000006ff */
[----:B------:R-:W1:Y:S02]  /*5ae0*/  SYNCS.PHASECHK.TRANS64.TRYWAIT P1, [R0+URZ+0x80], R3 ;  /* 0x00008003000075a7 */ /* 0x000e6400080211ff */
[----:B-1----:R-:W-:Y:S05]  /*5af0*/  @!P1 BRA `(.L_x_94) ;  /* 0x0000002400a89947 */ /* 0x002fea0003800000 */
.L_x_93:
[----:B------:R-:W-:Y:S05]  /*5b00*/  BSYNC B0 ;  /* 0x0000000000007941 */ /* 0x000fea0003800000 */
.L_x_92:
[----:B------:R-:W-:Y:S01]  /*5b10*/  ISETP.NE.AND P1, PT, R108, RZ, PT ;  /* 0x000000ff6c00720c */ /* 0x000fe20003f25270 */
[----:B------:R-:W-:Y:S04]  /*5b20*/  UIADD3 UR5, UPT, UPT, UR56, 0x1, URZ ;  /* 0x0000000138057890 */ /* 0x000fe8000fffe0ff */
[----:B------:R-:W-:Y:S04]  /*5b30*/  UISETP.NE.AND UP0, UPT, UR5, 0x3, UPT ;  /* 0x000000030500788c */ /* 0x000fe8000bf05270 */
[----:B------:R-:W-:Y:S02]  /*5b40*/  USEL UR4, URZ, 0x1, UP0 ;  /* 0x00000001ff047887 */ /* 0x000fe40008000000 */
[----:B------:R-:W-:Y:S02]  /*5b50*/  USEL UR5, UR5, URZ, UP0 ;  /* 0x000000ff05057287 */ /* 0x000fe40008000000 */
[----:B------:R3:W1:Y:S02]  /*5b60*/  @P1 LDS.128 R56, [R67] ;  /* 0x0000000043381984 */ /* 0x0006640000000c00 */
[----:B------:R-:W-:Y:S02]  /*5b70*/  LOP3.LUT R107, R107, UR4, RZ, 0x3c, !PT ;  /* 0x000000046b6b7c12 */ /* 0x000fe4000f8e3cff */
[----:B------:R3:W1:Y:S01]  /*5b80*/  @P1 LDS.128 R60, [R66+0x10] ;  /* 0x00001000423c1984 */ /* 0x0006620000000c00 */
[----:B------:R-:W-:Y:S03]  /*5b90*/  IMAD.U32 R74, RZ, RZ, UR5 ;  /* 0x00000005ff4a7e24 */ /* 0x000fe6000f8e00ff */
[----:B------:R3:W1:Y:S04]  /*5ba0*/  @P1 LDS.128 R68, [R65+0x20] ;  /* 0x0000200041441984 */ /* 0x0006680000000c00 */
[----:B------:R3:W1:Y:S02]  /*5bb0*/  @P1 LDS.128 R76, [R64+0x10] ;  /* 0x00001000404c1984 */ /* 0x0006640000000c00 */
.L_x_91:
[----:B------:R-:W-:Y:S05]  /*5bc0*/  BSYNC B1 ;  /* 0x0000000000017941 */ /* 0x000fea0003800000 */
.L_x_90:
[----:B-1----:R-:W-:Y:S04]  /*5bd0*/  SHF.R.U32.HI R0, RZ, 0x15, R48 ;  /* 0x00000015ff007819 */ /* 0x002fe80000011630 */
[----:B------:R-:W-:Y:S01]  /*5be0*/  LOP3.LUT P1, RZ, R0, 0x3, R92, 0x48, !PT ;  /* 0x0000000300ff7812 */ /* 0x000fe2000782485c */
[----:B------:R-:W-:Y:S01]  /*5bf0*/  @!UPT UIADD3 URZ, UPT, UPT, URZ, URZ, URZ ;  /* 0x000000fffffff290 */ /* 0x000fe2000fffe0ff */
[----:B----4-:R-:W-:Y:S11]  /*5c00*/  @P0 BRA `(.L_x_95) ;  /* 0x0000000000080947 */ /* 0x010ff60003800000 */
[----:B------:R-:W1:Y:S02]  /*5c10*/  SYNCS.PHASECHK.TRANS64.TRYWAIT P0, [R73+URZ+0xe0], R2 ;  /* 0x0000e002490075a7 */ /* 0x000e6400080011ff */
[----:B-1----:R-:W-:Y:S05]  /*5c20*/  @!P0 BRA `(.L_x_96) ;  /* 0x0000002400708947 */ /* 0x002fea0003800000 */
.L_x_95:
[----:B------:R-:W-:Y:S05]  /*5c30*/  @!P1 BRA `(.L_x_97) ;  /* 0x0000000000409947 */ /* 0x000fea0003800000 */
[----:B------:R-:W4:Y:S01]  /*5c40*/  LDCU.64 UR8, c[0x4][0x70] ;  /* 0x01000e00ff0877ac */ /* 0x000f220008000a00 */
[----:B------:R-:W-:Y:S01]  /*5c50*/  MOV R3, 0x0 ;  /* 0x0000000000037802 */ /* 0x000fe20000000f00 */
[----:B------:R-:W-:Y:S02]  /*5c60*/  HFMA2 R12, -RZ, RZ, 0, 5.9604644775390625e-08 ;  /* 0x00000001ff0c7431 */ /* 0x000fe400000001ff */
[----:B------:R-:W-:Y:S02]  /*5c70*/  IMAD.MOV.U32 R8, RZ, RZ, 0x192 ;  /* 0x00000192ff087424 */ /* 0x000fe400078e00ff */
[----:B------:R-:W-:Y:S01]  /*5c80*/  IMAD.MOV.U32 R13, RZ, RZ, RZ ;  /* 0x000000ffff0d7224 */ /* 0x000fe200078e00ff */
[----:B------:R-:W5:Y:S01]  /*5c90*/  LDCU.64 UR6, c[0x4][0x78] ;  /* 0x01000f00ff0677ac */ /* 0x000f620008000a00 */
[----:B-1----:R-:W1:Y:S01]  /*5ca0*/  LDC.64 R2, c[0x4][R3] ;  /* 0x0100000003027b82 */ /* 0x002e620000000a00 */
[----:B------:R-:W2:Y:S01]  /*5cb0*/  LDCU.64 UR4, c[0x4][0x10] ;  /* 0x01000200ff0477ac */ /* 0x000ea20008000a00 */
[----:B----4-:R-:W-:Y:S01]  /*5cc0*/  MOV R5, UR9 ;  /* 0x0000000900057c02 */ /* 0x010fe20008000f00 */
[----:B------:R-:W-:Y:S01]  /*5cd0*/  IMAD.U32 R4, RZ, RZ, UR8 ;  /* 0x00000008ff047e24 */ /* 0x000fe2000f8e00ff */
[----:B-----5:R-:W-:Y:S01]  /*5ce0*/  MOV R7, UR7 ;  /* 0x0000000700077c02 */ /* 0x020fe20008000f00 */
[----:B------:R-:W-:Y:S01]  /*5cf0*/  IMAD.U32 R6, RZ, RZ, UR6 ;  /* 0x00000006ff067e24 */ /* 0x000fe2000f8e00ff */
[----:B--2---:R-:W-:Y:S01]  /*5d00*/  MOV R11, UR5 ;  /* 0x00000005000b7c02 */ /* 0x004fe20008000f00 */
[----:B------:R-:W-:Y:S02]  /*5d10*/  IMAD.U32 R10, RZ, RZ, UR4 ;  /* 0x00000004ff0a7e24 */ /* 0x000fe4000f8e00ff */
[----:B------:R-:W-:Y:S07]  /*5d20*/  LEPC R20, `(.L_x_97) ;  /* 0x000000001014794e */ /* 0x000fee0000000000 */
[----:B-1-3--:R-:W-:Y:S05]  /*5d30*/  CALL.ABS.NOINC R2 ;  /* 0x0000000002007343 */ /* 0x00afea0003c00000 */
.L_x_97:
[----:B------:R-:W-:Y:S01]  /*5d40*/  SHF.L.U32 R50, R56, 0x10, RZ ;  /* 0x0000001038327819 */ /* 0x000fe200000006ff */
[----:B------:R-:W-:Y:S05]  /*5d50*/  WARPSYNC.ALL ;  /* 0x0000000000007948 */ /* 0x000fea0003800000 */
[----:B------:R-:W-:Y:S01]  /*5d60*/  R2UR UR4, R48 ;  /* 0x00000000300472ca */ /* 0x000fe200000e0000 */
[----:B------:R-:W-:Y:S01]  /*5d70*/  BSSY.RECONVERGENT B0, `(.L_x_98) ;  /* 0x0000085000007945 */ /* 0x000fe20003800200 */
[----:B------:R-:W-:Y:S02]  /*5d80*/  LOP3.LUT R51, R56, 0xffff0000, RZ, 0xc0, !PT ;  /* 0xffff000038337812 */ /* 0x000fe400078ec0ff */
[----:B------:R-:W-:Y:S02]  /*5d90*/  SHF.L.U32 R52, R57, 0x10, RZ ;  /* 0x0000001039347819 */ /* 0x000fe400000006ff */
[----:B------:R-:W-:Y:S07]  /*5da0*/  ISETP.NE.AND P0, PT, R100, RZ, PT ;  /* 0x000000ff6400720c */ /* 0x000fee0003f05270 */
[----:B------:R-:W2:Y:S02]  /*5db0*/  LDTM.x32 R4, tmem[UR4] ;  /* 0x00000004000479ee */ /* 0x000ea400082c0000 */
[C---:B--2---:R-:W-:Y:S01]  /*5dc0*/  FMUL R0, R47.reuse, R4 ;  /* 0x000000042f007220 */ /* 0x044fe20000400000 */
[C---:B-1----:R-:W-:Y:S01]  /*5dd0*/  FMUL R2, R47.reuse, R5 ;  /* 0x000000052f027220 */ /* 0x042fe20000400000 */
[C---:B------:R-:W-:Y:S01]  /*5de0*/  FMUL R4, R47.reuse, R8 ;  /* 0x000000082f047220 */ /* 0x040fe20000400000 */
[C---:B------:R-:W-:Y:S01]  /*5df0*/  FMUL R3, R47.reuse, R6 ;  /* 0x000000062f037220 */ /* 0x040fe20000400000 */
[C---:B------:R-:W-:Y:S01]  /*5e00*/  FMUL R5, R47.reuse, R9 ;  /* 0x000000092f057220 */ /* 0x040fe20000400000 */
[C---:B------:R-:W-:Y:S01]  /*5e10*/  FMUL R8, R47.reuse, R12 ;  /* 0x0000000c2f087220 */ /* 0x040fe20000400000 */
[C---:B------:R-:W-:Y:S01]  /*5e20*/  FMUL R6, R47.reuse, R10 ;  /* 0x0000000a2f067220 */ /* 0x040fe20000400000 */
[C---:B------:R-:W-:Y:S01]  /*5e30*/  FMUL R9, R47.reuse, R13 ;  /* 0x0000000d2f097220 */ /* 0x040fe20000400000 */
[----:B------:R-:W-:Y:S01]  /*5e40*/  FMUL R12, R47, R16 ;  /* 0x000000102f0c7220 */ /* 0x000fe20000400000 */
[----:B------:R-:W-:Y:S01]  /*5e50*/  FFMA R0, R49, R50, R0 ;  /* 0x0000003231007223 */ /* 0x000fe20000000000 */
[C---:B------:R-:W-:Y:S01]  /*5e60*/  FMUL R10, R47.reuse, R14 ;  /* 0x0000000e2f0a7220 */ /* 0x040fe20000400000 */
[C---:B------:R-:W-:Y:S01]  /*5e70*/  FMUL R13, R47.reuse, R17 ;  /* 0x000000112f0d7220 */ /* 0x040fe20000400000 */
[----:B------:R-:W-:Y:S01]  /*5e80*/  FMUL R16, R47, R20 ;  /* 0x000000142f107220 */ /* 0x000fe20000400000 */
[----:B------:R-:W-:Y:S01]  /*5e90*/  FFMA R2, R49, R51, R2 ;  /* 0x0000003331027223 */ /* 0x000fe20000000002 */
[C---:B------:R-:W-:Y:S01]  /*5ea0*/  FMUL R14, R47.reuse, R18 ;  /* 0x000000122f0e7220 */ /* 0x040fe20000400000 */
[C---:B------:R-:W-:Y:S01]  /*5eb0*/  FMUL R17, R47.reuse, R21 ;  /* 0x000000152f117220 */ /* 0x040fe20000400000 */
[C---:B------:R-:W-:Y:S01]  /*5ec0*/  FMUL R20, R47.reuse, R24 ;  /* 0x000000182f147220 */ /* 0x040fe20000400000 */
[C---:B------:R-:W-:Y:S01]  /*5ed0*/  FMUL R18, R47.reuse, R22 ;  /* 0x000000162f127220 */ /* 0x040fe20000400000 */
[C---:B------:R-:W-:Y:S01]  /*5ee0*/  FMUL R21, R47.reuse, R25 ;  /* 0x000000192f157220 */ /* 0x040fe20000400000 */
[C---:B------:R-:W-:Y:S01]  /*5ef0*/  FMUL R24, R47.reuse, R28 ;  /* 0x0000001c2f187220 */ /* 0x040fe20000400000 */
[C---:B------:R-:W-:Y:S01]  /*5f00*/  FMUL R22, R47.reuse, R26 ;  /* 0x0000001a2f167220 */ /* 0x040fe20000400000 */
[C---:B------:R-:W-:Y:S01]  /*5f10*/  FMUL R25, R47.reuse, R29 ;  /* 0x0000001d2f197220 */ /* 0x040fe20000400000 */
[----:B------:R-:W-:Y:S01]  /*5f20*/  FMUL R28, R47, R32 ;  /* 0x000000202f1c7220 */ /* 0x000fe20000400000 */
[----:B------:R-:W-:Y:S01]  /*5f30*/  LOP3.LUT R32, R57, 0xffff0000, RZ, 0xc0, !PT ;  /* 0xffff000039207812 */ /* 0x000fe200078ec0ff */
[C---:B------:R-:W-:Y:S01]  /*5f40*/  FMUL R26, R47.reuse, R30 ;  /* 0x0000001e2f1a7220 */ /* 0x040fe20000400000 */
[----:B------:R-:W-:Y:S01]  /*5f50*/  FMUL R29, R47, R33 ;  /* 0x000000212f1d7220 */ /* 0x000fe20000400000 */
[----:B------:R-:W-:Y:S01]  /*5f60*/  SHF.L.U32 R33, R58, 0x10, RZ ;  /* 0x000000103a217819 */ /* 0x000fe200000006ff */
[----:B------:R-:W-:Y:S01]  /*5f70*/  FFMA R3, R49, R52, R3 ;  /* 0x0000003431037223 */ /* 0x000fe20000000003 */
[----:B------:R-:W-:Y:S01]  /*5f80*/  F2FP.BF16.F32.PACK_AB R52, R2, R0 ;  /* 0x000000000234723e */ /* 0x000fe200000010ff */
[----:B------:R-:W-:Y:S01]  /*5f90*/  FMUL R7, R47, R7 ;  /* 0x000000072f077220 */ /* 0x000fe20000400000 */
[----:B------:R-:W-:Y:S01]  /*5fa0*/  SHF.L.U32 R0, R59, 0x10, RZ ;  /* 0x000000103b007819 */ /* 0x000fe200000006ff */
[----:B------:R-:W-:Y:S01]  /*5fb0*/  FMUL R30, R47, R34 ;  /* 0x000000222f1e7220 */ /* 0x000fe20000400000 */
[----:B------:R-:W-:Y:S01]  /*5fc0*/  LOP3.LUT R34, R58, 0xffff0000, RZ, 0xc0, !PT ;  /* 0xffff00003a227812 */ /* 0x000fe200078ec0ff */
[----:B------:R-:W-:Y:S01]  /*5fd0*/  FFMA R7, R49, R32, R7 ;  /* 0x0000002031077223 */ /* 0x000fe20000000007 */
[----:B------:R-:W-:Y:S01]  /*5fe0*/  LOP3.LUT R2, R59, 0xffff0000, RZ, 0xc0, !PT ;  /* 0xffff00003b027812 */ /* 0x000fe200078ec0ff */
[----:B------:R-:W-:Y:S01]  /*5ff0*/  FFMA R4, R49, R33, R4 ;  /* 0x0000002131047223 */ /* 0x000fe20000000004 */
[----:B------:R-:W-:Y:S01]  /*6000*/  FMUL R11, R47, R11 ;  /* 0x0000000b2f0b7220 */ /* 0x000fe20000400000 */
[----:B------:R-:W-:Y:S01]  /*6010*/  FFMA R5, R49, R34, R5 ;  /* 0x0000002231057223 */ /* 0x000fe20000000005 */
[----:B------:R-:W-:Y:S01]  /*6020*/  F2FP.BF16.F32.PACK_AB R53, R7, R3 ;  /* 0x000000030735723e */ /* 0x000fe200000010ff */
[C---:B------:R-:W-:Y:S01]  /*6030*/  FFMA R6, R49.reuse, R0, R6 ;  /* 0x0000000031067223 */ /* 0x040fe20000000006 */
[C---:B------:R-:W-:Y:S01]  /*6040*/  SHF.L.U32 R0, R60.reuse, 0x10, RZ ;  /* 0x000000103c007819 */ /* 0x040fe200000006ff */
[----:B------:R-:W-:Y:S01]  /*6050*/  FFMA R11, R49, R2, R11 ;  /* 0x00000002310b7223 */ /* 0x000fe2000000000b */
[----:B------:R-:W-:Y:S01]  /*6060*/  LOP3.LUT R2, R60, 0xffff0000, RZ, 0xc0, !PT ;  /* 0xffff00003c027812 */ /* 0x000fe200078ec0ff */
[----:B------:R-:W-:Y:S01]  /*6070*/  FMUL R15, R47, R15 ;  /* 0x0000000f2f0f7220 */ /* 0x000fe20000400000 */
[----:B------:R-:W-:Y:S01]  /*6080*/  SHF.L.U32 R3, R61, 0x10, RZ ;  /* 0x000000103d037819 */ /* 0x000fe200000006ff */
[----:B------:R-:W-:Y:S01]  /*6090*/  FFMA R8, R49, R0, R8 ;  /* 0x0000000031087223 */ /* 0x000fe20000000008 */
[----:B------:R-:W-:Y:S01]  /*60a0*/  LOP3.LUT R0, R61, 0xffff0000, RZ, 0xc0, !PT ;  /* 0xffff00003d007812 */ /* 0x000fe200078ec0ff */
[C---:B------:R-:W-:Y:S01]  /*60b0*/  FFMA R9, R49.reuse, R2, R9 ;  /* 0x0000000231097223 */ /* 0x040fe20000000009 */
[C---:B------:R-:W-:Y:S01]  /*60c0*/  SHF.L.U32 R2, R62.reuse, 0x10, RZ ;  /* 0x000000103e027819 */ /* 0x040fe200000006ff */
[----:B------:R-:W-:Y:S01]  /*60d0*/  FFMA R10, R49, R3, R10 ;  /* 0x00000003310a7223 */ /* 0x000fe2000000000a */
[----:B------:R-:W-:Y:S01]  /*60e0*/  SHF.L.U32 R3, R63, 0x10, RZ ;  /* 0x000000103f037819 */ /* 0x000fe200000006ff */
[C---:B------:R-:W-:Y:S01]  /*60f0*/  FFMA R15, R49.reuse, R0, R15 ;  /* 0x00000000310f7223 */ /* 0x040fe2000000000f */
[----:B------:R-:W-:Y:S01]  /*6100*/  LOP3.LUT R0, R62, 0xffff0000, RZ, 0xc0, !PT ;  /* 0xffff00003e007812 */ /* 0x000fe200078ec0ff */
[----:B------:R-:W-:Y:S01]  /*6110*/  FFMA R12, R49, R2, R12 ;  /* 0x00000002310c7223 */ /* 0x000fe2000000000c */
[C---:B------:R-:W-:Y:S01]  /*6120*/  SHF.L.U32 R2, R68.reuse, 0x10, RZ ;  /* 0x0000001044027819 */ /* 0x040fe200000006ff */
[----:B------:R-:W-:Y:S01]  /*6130*/  FMUL R19, R47, R19 ;  /* 0x000000132f137220 */ /* 0x000fe20000400000 */
[----:B------:R-:W-:Y:S01]  /*6140*/  F2FP.BF16.F32.PACK_AB R54, R5, R4 ;  /* 0x000000040536723e */ /* 0x000fe200000010ff */
[----:B------:R-:W-:Y:S01]  /*6150*/  FFMA R13, R49, R0, R13 ;  /* 0x00000000310d7223 */ /* 0x000fe2000000000d */
[----:B------:R-:W-:Y:S01]  /*6160*/  LOP3.LUT R0, R63, 0xffff0000, RZ, 0xc0, !PT ;  /* 0xffff00003f007812 */ /* 0x000fe200078ec0ff */
[----:B------:R-:W-:Y:S01]  /*6170*/  FFMA R14, R49, R3, R14 ;  /* 0x00000003310e7223 */ /* 0x000fe2000000000e */
[----:B------:R-:W-:Y:S01]  /*6180*/  LOP3.LUT R3, R68, 0xffff0000, RZ, 0xc0, !PT ;  /* 0xffff000044037812 */ /* 0x000fe200078ec0ff */
[----:B------:R-:W-:Y:S01]  /*6190*/  FMUL R23, R47, R23 ;  /* 0x000000172f177220 */ /* 0x000fe20000400000 */
[----:B------:R-:W-:Y:S01]  /*61a0*/  F2FP.BF16.F32.PACK_AB R55, R11, R6 ;  /* 0x000000060b37723e */ /* 0x000fe200000010ff */
[----:B------:R-:W-:Y:S01]  /*61b0*/  FFMA R19, R49, R0, R19 ;  /* 0x0000000031137223 */ /* 0x000fe20000000013 */
[----:B------:R-:W-:Y:S01]  /*61c0*/  SHF.L.U32 R0, R69, 0x10, RZ ;  /* 0x0000001045007819 */ /* 0x000fe200000006ff */
[----:B------:R-:W-:Y:S01]  /*61d0*/  FFMA R16, R49, R2, R16 ;  /* 0x0000000231107223 */ /* 0x000fe20000000010 */
[----:B------:R-:W-:Y:S01]  /*61e0*/  LOP3.LUT R2, R69, 0xffff0000, RZ, 0xc0, !PT ;  /* 0xffff000045027812 */ /* 0x000fe200078ec0ff */
[----:B------:R-:W-:Y:S01]  /*61f0*/  FFMA R17, R49, R3, R17 ;  /* 0x0000000331117223 */ /* 0x000fe20000000011 */
[----:B------:R-:W-:Y:S01]  /*6200*/  SHF.L.U32 R3, R71, 0x10, RZ ;  /* 0x0000001047037819 */ /* 0x000fe200000006ff */
[----:B------:R-:W-:Y:S01]  /*6210*/  FFMA R18, R49, R0, R18 ;  /* 0x0000000031127223 */ /* 0x000fe20000000012 */
[C---:B------:R-:W-:Y:S01]  /*6220*/  SHF.L.U32 R0, R70.reuse, 0x10, RZ ;  /* 0x0000001046007819 */ /* 0x040fe200000006ff */
[----:B------:R1:W-:Y:S01]  /*6230*/  STS.128 [R67], R52 ;  /* 0x0000003443007388 */ /* 0x0003e20000000c00 */
[----:B------:R-:W-:Y:S01]  /*6240*/  F2FP.BF16.F32.PACK_AB R8, R9, R8 ;  /* 0x000000080908723e */ /* 0x000fe200000010ff */
[C---:B------:R-:W-:Y:S01]  /*6250*/  FFMA R23, R49.reuse, R2, R23 ;  /* 0x0000000231177223 */ /* 0x040fe20000000017 */
[----:B------:R-:W-:Y:S01]  /*6260*/  LOP3.LUT R2, R70, 0xffff0000, RZ, 0xc0, !PT ;  /* 0xffff000046027812 */ /* 0x000fe200078ec0ff */
[----:B------:R-:W-:Y:S01]  /*6270*/  FFMA R20, R49, R0, R20 ;  /* 0x0000000031147223 */ /* 0x000fe20000000014 */
[----:B------:R-:W-:Y:S01]  /*6280*/  LOP3.LUT R0, R71, 0xffff0000, RZ, 0xc0, !PT ;  /* 0xffff000047007812 */ /* 0x000fe200078ec0ff */
[----:B------:R-:W-:Y:S01]  /*6290*/  FMUL R27, R47, R27 ;  /* 0x0000001b2f1b7220 */ /* 0x000fe20000400000 */
[----:B------:R-:W-:Y:S01]  /*62a0*/  F2FP.BF16.F32.PACK_AB R9, R15, R10 ;  /* 0x0000000a0f09723e */ /* 0x000fe200000010ff */
[C---:B------:R-:W-:Y:S01]  /*62b0*/  FFMA R21, R49.reuse, R2, R21 ;  /* 0x0000000231157223 */ /* 0x040fe20000000015 */
[C---:B------:R-:W-:Y:S01]  /*62c0*/  FFMA R22, R49.reuse, R3, R22 ;  /* 0x0000000331167223 */ /* 0x040fe20000000016 */
[----:B------:R-:W-:Y:S01]  /*62d0*/  FFMA R27, R49, R0, R27 ;  /* 0x00000000311b7223 */ /* 0x000fe2000000001b */
[C---:B------:R-:W-:Y:S01]  /*62e0*/  SHF.L.U32 R2, R76.reuse, 0x10, RZ ;  /* 0x000000104c027819 */ /* 0x040fe200000006ff */
[C---:B------:R-:W-:Y:S01]  /*62f0*/  FMUL R31, R47.reuse, R31 ;  /* 0x0000001f2f1f7220 */ /* 0x040fe20000400000 */
[----:B------:R-:W-:Y:S01]  /*6300*/  LOP3.LUT R0, R76, 0xffff0000, RZ, 0xc0, !PT ;  /* 0xffff00004c007812 */ /* 0x000fe200078ec0ff */
[----:B------:R-:W-:Y:S01]  /*6310*/  FMUL R35, R47, R35 ;  /* 0x000000232f237220 */ /* 0x000fe20000400000 */
[----:B------:R-:W-:Y:S01]  /*6320*/  SHF.L.U32 R3, R77, 0x10, RZ ;  /* 0x000000104d037819 */ /* 0x000fe200000006ff */
[----:B------:R-:W-:Y:S01]  /*6330*/  FFMA R24, R49, R2, R24 ;  /* 0x0000000231187223 */ /* 0x000fe20000000018 */
[----:B------:R-:W-:Y:S01]  /*6340*/  F2FP.BF16.F32.PACK_AB R10, R13, R12 ;  /* 0x0000000c0d0a723e */ /* 0x000fe200000010ff */
[----:B------:R-:W-:Y:S01]  /*6350*/  FFMA R25, R49, R0, R25 ;  /* 0x0000000031197223 */ /* 0x000fe20000000019 */
[----:B------:R-:W-:Y:S01]  /*6360*/  F2FP.BF16.F32.PACK_AB R11, R19, R14 ;  /* 0x0000000e130b723e */ /* 0x000fe200000010ff */
[----:B------:R-:W-:Y:S01]  /*6370*/  FFMA R26, R49, R3, R26 ;  /* 0x00000003311a7223 */ /* 0x000fe2000000001a */
[----:B------:R-:W-:Y:S02]  /*6380*/  LOP3.LUT R0, R77, 0xffff0000, RZ, 0xc0, !PT ;  /* 0xffff00004d007812 */ /* 0x000fe400078ec0ff */
[C---:B------:R-:W-:Y:S01]  /*6390*/  SHF.L.U32 R2, R78.reuse, 0x10, RZ ;  /* 0x000000104e027819 */ /* 0x040fe200000006ff */
[----:B------:R1:W-:Y:S01]  /*63a0*/  STS.128 [R66+0x10], R8 ;  /* 0x0000100842007388 */ /* 0x0003e20000000c00 */
[----:B------:R-:W-:Y:S01]  /*63b0*/  LOP3.LUT R3, R78, 0xffff0000, RZ, 0xc0, !PT ;  /* 0xffff00004e037812 */ /* 0x000fe200078ec0ff */
[----:B------:R-:W-:Y:S01]  /*63c0*/  FFMA R31, R49, R0, R31 ;  /* 0x00000000311f7223 */ /* 0x000fe2000000001f */
[----:B------:R-:W-:Y:S01]  /*63d0*/  SHF.L.U32 R4, R79, 0x10, RZ ;  /* 0x000000104f047819 */ /* 0x000fe200000006ff */
[----:B------:R-:W-:Y:S01]  /*63e0*/  FFMA R28, R49, R2, R28 ;  /* 0x00000002311c7223 */ /* 0x000fe2000000001c */
[----:B------:R-:W-:Y:S01]  /*63f0*/  F2FP.BF16.F32.PACK_AB R16, R17, R16 ;  /* 0x000000101110723e */ /* 0x000fe200000010ff */
[----:B------:R-:W-:Y:S01]  /*6400*/  FFMA R29, R49, R3, R29 ;  /* 0x00000003311d7223 */ /* 0x000fe2000000001d */
[----:B------:R-:W-:Y:S01]  /*6410*/  LOP3.LUT R5, R79, 0xffff0000, RZ, 0xc0, !PT ;  /* 0xffff00004f057812 */ /* 0x000fe200078ec0ff */
[----:B------:R-:W-:Y:S01]  /*6420*/  FFMA R30, R49, R4, R30 ;  /* 0x00000004311e7223 */ /* 0x000fe2000000001e */
[----:B------:R-:W-:Y:S02]  /*6430*/  F2FP.BF16.F32.PACK_AB R17, R23, R18 ;  /* 0x000000121711723e */ /* 0x000fe400000010ff */
[----:B------:R-:W-:Y:S01]  /*6440*/  F2FP.BF16.F32.PACK_AB R18, R21, R20 ;  /* 0x000000141512723e */ /* 0x000fe200000010ff */
[----:B------:R-:W-:Y:S01]  /*6450*/  FFMA R35, R49, R5, R35 ;  /* 0x0000000531237223 */ /* 0x000fe20000000023 */
[----:B------:R-:W-:Y:S02]  /*6460*/  F2FP.BF16.F32.PACK_AB R19, R27, R22 ;  /* 0x000000161b13723e */ /* 0x000fe400000010ff */
[----:B------:R-:W-:Y:S02]  /*6470*/  F2FP.BF16.F32.PACK_AB R24, R25, R24 ;  /* 0x000000181918723e */ /* 0x000fe400000010ff */
[----:B------:R-:W-:Y:S01]  /*6480*/  F2FP.BF16.F32.PACK_AB R25, R31, R26 ;  /* 0x0000001a1f19723e */ /* 0x000fe200000010ff */
[----:B------:R1:W-:Y:S01]  /*6490*/  STS.128 [R65+0x20], R16 ;  /* 0x0000201041007388 */ /* 0x0003e20000000c00 */
[----:B------:R-:W-:Y:S02]  /*64a0*/  F2FP.BF16.F32.PACK_AB R26, R29, R28 ;  /* 0x0000001c1d1a723e */ /* 0x000fe400000010ff */
[----:B------:R-:W-:Y:S05]  /*64b0*/  F2FP.BF16.F32.PACK_AB R27, R35, R30 ;  /* 0x0000001e231b723e */ /* 0x000fea00000010ff */
[----:B------:R1:W-:Y:S01]  /*64c0*/  STS.128 [R64+0x10], R24 ;  /* 0x0000101840007388 */ /* 0x0003e20000000c00 */
[----:B------:R-:W-:Y:S01]  /*64d0*/  @!PT LDS RZ, [RZ] ;  /* 0x00000000fffff984 */ /* 0x000fe20000000800 */
[----:B------:R-:W-:Y:S01]  /*64e0*/  @!PT LDS RZ, [RZ] ;  /* 0x00000000fffff984 */ /* 0x000fe20000000800 */
[----:B------:R-:W-:Y:S01]  /*64f0*/  @!PT LDS RZ, [RZ] ;  /* 0x00000000fffff984 */ /* 0x000fe20000000800 */
[----:B------:R-:W-:Y:S01]  /*6500*/  @!PT LDS RZ, [RZ] ;  /* 0x00000000fffff984 */ /* 0x000fe20000000800 */
[----:B------:R2:W-:Y:S07]  /*6510*/  MEMBAR.ALL.CTA ;  /* 0x0000000000007992 */ /* 0x0005ee0000008000 */
[----:B--2---:R-:W2:Y:S02]  /*6520*/  FENCE.VIEW.ASYNC.S ;  /* 0x00000000000073c6 */ /* 0x004ea40000000000 */
[----:B--2---:R-:W-:Y:S06]  /*6530*/  BAR.SYNC.DEFER_BLOCKING 0x1, 0x80 ;  /* 0x0042000000007b1d */ /* 0x004fec0000010000 */
[----:B------:R-:W-:Y:S05]  /*6540*/  @P0 BRA `(.L_x_99) ;  /* 0x00000000001c0947 */ /* 0x000fea0003800000 */
[----:B------:R-:W-:Y:S01]  /*6550*/  R2UR UR4, R72 ;  /* 0x00000000480472ca */ /* 0x000fe200000e0000 */
[----:B------:R-:W-:Y:S01]  /*6560*/  UIADD3 UR6, UP0, UPT, UR54, 0x680, URZ ;  /* 0x0000068036067890 */ /* 0x000fe2000ff1e0ff */
[----:B------:R-:W-:Y:S03]  /*6570*/  UMOV UR43, UR36 ;  /* 0x00000024002b7c82 */ /* 0x000fe60008000000 */
[----:B------:R-:W-:Y:S08]  /*6580*/  UIADD3.X UR7, UPT, UPT, URZ, UR55, URZ, UP0, !UPT ;  /* 0x00000037ff077290 */ /* 0x000ff000087fe4ff */
[----:B------:R-:W-:Y:S09]  /*6590*/  UIADD3 UR40, UPT, UPT, UR48, 0x200, UR4 ;  /* 0x0000020030287890 */ /* 0x000ff2000fffe004 */
[----:B------:R2:W-:Y:S02]  /*65a0*/  UTMASTG.3D [UR40], [UR6] ;  /* 0x00000028060073b5 */ /* 0x0005e40008010000 */
[----:B--2---:R0:W-:Y:S02]  /*65b0*/  UTMACMDFLUSH ;  /* 0x00000000000079b7 */ /* 0x0041e40000000000 */
.L_x_99:
[----:B------:R-:W-:Y:S05]  /*65c0*/  BSYNC.RECONVERGENT B0 ;  /* 0x0000000000007941 */ /* 0x000fea0003800200 */
.L_x_98:
[----:B------:R-:W-:Y:S01]  /*65d0*/  UIADD3 UR40, UPT, UPT, UR56, 0x1, URZ ;  /* 0x0000000138287890 */ /* 0x000fe2000fffe0ff */
[----:B------:R-:W-:Y:S03]  /*65e0*/  BSSY.RECONVERGENT B0, `(.L_x_100) ;  /* 0x0000005000007945 */ /* 0x000fe60003800200 */
[----:B------:R-:W-:Y:S04]  /*65f0*/  UISETP.NE.AND UP0, UPT, UR40, 0x3, UPT ;  /* 0x000000032800788c */ /* 0x000fe8000bf05270 */
[----:B------:R-:W-:Y:S01]  /*6600*/  USEL UR43, UR40, URZ, UP0 ;  /* 0x000000ff282b7287 */ /* 0x000fe20008000000 */
[----:B------:R-:W-:Y:S11]  /*6610*/  @P0 BRA `(.L_x_101) ;  /* 0x0000000000040947 */ /* 0x000ff60003800000 */
[----:B------:R-:W-:Y:S04]  /*6620*/  DEPBAR.LE SB0, 0x1 ;  /* 0x000080400000791a */ /* 0x000fe80000000000 */
.L_x_101:
[----:B------:R-:W-:Y:S05]  /*6630*/  BSYNC.RECONVERGENT B0 ;  /* 0x0000000000007941 */ /* 0x000fea0003800200 */
.L_x_100:
[----:B------:R-:W-:Y:S01]  /*6640*/  BAR.SYNC.DEFER_BLOCKING 0x1, 0x80 ;  /* 0x0042000000007b1d */ /* 0x000fe20000010000 */
[----:B------:R-:W-:Y:S01]  /*6650*/  ISETP.NE.AND P1, PT, R104, RZ, PT ;  /* 0x000000ff6800720c */ /* 0x000fe20003f25270 */
[----:B------:R-:W-:Y:S01]  /*6660*/  UISETP.NE.AND UP0, UPT, UR50, URZ, UPT ;  /* 0x000000ff3200728c */ /* 0x000fe2000bf05270 */
[----:B------:R-:W-:Y:S11]  /*6670*/  LEA R2, R74, UR48, 0x3 ;  /* 0x000000304a027c11 */ /* 0x000ff6000f8e18ff */
[----:B------:R-:W-:Y:S01]  /*6680*/  @P1 SHF.L.U32 R3, R107, 0x1f, RZ ;  /* 0x0000001f6b031819 */ /* 0x000fe200000006ff */
[----:B------:R-:W-:Y:S06]  /*6690*/  BRA.U !UP0, `(.L_x_102) ;  /* 0x0000000108247547 */ /* 0x000fec000b800000 */
[----:B------:R-:W-:Y:S01]  /*66a0*/  IMAD.U32 R4, RZ, RZ, UR49 ;  /* 0x00000031ff047e24 */ /* 0x000fe2000f8e00ff */
[----:B------:R-:W-:Y:S01]  /*66b0*/  MOV R0, UR37 ;  /* 0x0000002500007c02 */ /* 0x000fe20008000f00 */
[----:B------:R-:W-:Y:S03]  /*66c0*/  UIADD3 UR49, UPT, UPT, UR49, 0x1, URZ ;  /* 0x0000000131317890 */ /* 0x000fe6000fffe0ff */
[----:B------:R-:W-:Y:S01]  /*66d0*/  @P1 LEA R4, R4, UR48, 0x3 ;  /* 0x0000003004041c11 */ /* 0x000fe2000f8e18ff */
[----:B------:R-:W-:Y:S04]  /*66e0*/  UISETP.NE.AND UP0, UPT, UR49, 0x3, UPT ;  /* 0x000000033100788c */ /* 0x000fe8000bf05270 */
[----:B------:R-:W-:Y:S01]  /*66f0*/  @P1 VIADD R4, R4, 0x98 ;  /* 0x0000009804041836 */ /* 0x000fe20000000000 */
[----:B------:R-:W-:Y:S04]  /*6700*/  USEL UR49, UR49, URZ, UP0 ;  /* 0x000000ff31317287 */ /* 0x000fe80008000000 */
[----:B------:R-:W-:Y:S04]  /*6710*/  @P1 PRMT R0, R0, 0x654, R4 ;  /* 0x0000065400001816 */ /* 0x000fe80000000004 */
[----:B------:R2:W-:Y:S04]  /*6720*/  @P1 SYNCS.ARRIVE.TRANS64.RED.A1T0 RZ, [R0+URZ], RZ ;  /* 0x000000ff00ff19a7 */ /* 0x0005e800081004ff */
.L_x_102:
[----:B------:R-:W4:Y:S01]  /*6730*/  @P1 SYNCS.PHASECHK.TRANS64.TRYWAIT P0, [R2+URZ+0x80], R3 ;  /* 0x00008003020015a7 */ /* 0x000f2200080011ff */
[----:B------:R-:W-:Y:S01]  /*6740*/  BSSY B1, `(.L_x_103) ;  /* 0x0000015000017945 */ /* 0x000fe20003800000 */
[----:B----4-:R-:W-:Y:S03]  /*6750*/  @P1 SEL R75, RZ, 0x1, !P0 ;  /* 0x00000001ff4b1807 */ /* 0x010fe60004000000 */
[----:B------:R-:W-:Y:S05]  /*6760*/  @!P1 BRA `(.L_x_104) ;  /* 0x0000000000489947 */ /* 0x000fea0003800000 */
[----:B------:R-:W-:Y:S01]  /*6770*/  ISETP.NE.AND P1, PT, R108, RZ, PT ;  /* 0x000000ff6c00720c */ /* 0x000fe20003f25270 */
[----:B------:R-:W-:Y:S01]  /*6780*/  BSSY B0, `(.L_x_105) ;  /* 0x000000a000007945 */ /* 0x000fe20003800000 */
[----:B------:R-:W-:Y:S11]  /*6790*/  ISETP.NE.AND P0, PT, R75, RZ, PT ;  /* 0x000000ff4b00720c */ /* 0x000ff60003f05270 */
[----:B------:R-:W-:Y:S04]  /*67a0*/  @P1 IMAD R74, R74, 0x2000, R99 ;  /* 0x000020004a4a1824 */ /* 0x000fe800078e0263 */
[----:B------:R-:W-:Y:S01]  /*67b0*/  @P1 IMAD.IADD R4, R106, 0x1, R74 ;  /* 0x000000016a041824 */ /* 0x000fe200078e024a */
[----:B------:R-:W-:Y:S03]  /*67c0*/  @P1 IADD3 R3, PT, PT, R105, R74, RZ ;  /* 0x0000004a69031210 */ /* 0x000fe60007ffe0ff */
[----:B--2---:R-:W-:Y:S01]  /*67d0*/  @P1 IMAD.IADD R0, R98, 0x1, R4 ;  /* 0x0000000162001824 */ /* 0x004fe200078e0204 */
[----:B------:R-:W-:Y:S06]  /*67e0*/  @P0 BRA `(.L_x_106) ;  /* 0x00000000000c0947 */ /* 0x000fec0003800000 */
[----:B------:R-:W-:Y:S04]  /*67f0*/  SHF.L.U32 R107, R107, 0x1f, RZ ;  /* 0x0000001f6b6b7819 */ /* 0x000fe800000006ff */
[----:B------:R-:W2:Y:S02]  /*6800*/  SYNCS.PHASECHK.TRANS64.TRYWAIT P0, [R2+URZ+0x80], R107 ;  /* 0x0000806b020075a7 */ /* 0x000ea400080011ff */
[----:B--2---:R-:W-:Y:S05]  /*6810*/  @!P0 BRA `(.L_x_107) ;  /* 0x0000001800888947 */ /* 0x004fea0003800000 */
.L_x_106:
[----:B------:R-:W-:Y:S05]  /*6820*/  BSYNC B0 ;  /* 0x0000000000007941 */ /* 0x000fea0003800000 */
.L_x_105:
[----:B------:R-:W-:Y:S11]  /*6830*/  ISETP.NE.AND P0, PT, R108, RZ, PT ;  /* 0x000000ff6c00720c */ /* 0x000ff60003f05270 */
[----:B------:R-:W-:Y:S02]  /*6840*/  @!UPT UIADD3 URZ, UPT, UPT, URZ, URZ, URZ ;  /* 0x000000fffffff290 */ /* 0x000fe4000fffe0ff */
[----:B------:R4:W1:Y:S04]  /*6850*/  @P0 LDS.128 R56, [R74] ;  /* 0x000000004a380984 */ /* 0x0008680000000c00 */
[----:B------:R4:W1:Y:S04]  /*6860*/  @P0 LDS.128 R68, [R3+0x20] ;  /* 0x0000200003440984 */ /* 0x0008680000000c00 */
[----:B------:R4:W1:Y:S04]  /*6870*/  @P0 LDS.128 R60, [R4+0x10] ;  /* 0x00001000043c0984 */ /* 0x0008680000000c00 */
[----:B------:R4:W1:Y:S02]  /*6880*/  @P0 LDS.128 R76, [R0+0x10] ;  /* 0x00001000004c0984 */ /* 0x0008640000000c00 */
.L_x_104:
[----:B------:R-:W-:Y:S05]  /*6890*/  BSYNC B1 ;  /* 0x0000000000017941 */ /* 0x000fea0003800000 */
.L_x_103:
[----:B--2-4-:R-:W-:Y:S05]  /*68a0*/  VIADD R0, R48, 0x20 ;  /* 0x0000002030007836 */ /* 0x014fea0000000000 */
[----:B------:R-:W-:Y:S04]  /*68b0*/  SHF.R.U32.HI R0, RZ, 0x15, R0 ;  /* 0x00000015ff007819 */ /* 0x000fe80000011600 */
[----:B------:R-:W-:Y:S11]  /*68c0*/  LOP3.LUT P0, RZ, R0, 0x3, R92, 0x48, !PT ;  /* 0x0000000300ff7812 */ /* 0x000ff6000780485c */
[----:B------:R-:W-:Y:S02]  /*68d0*/  @!UPT UIADD3 URZ, UPT, UPT, URZ, URZ, URZ ;  /* 0x000000fffffff290 */ /* 0x000fe4000fffe0ff */
[----:B------:R-:W-:Y:S05]  /*68e0*/  @!P0 BRA `(.L_x_108) ;  /* 0x0000000000408947 */ /* 0x000fea0003800000 */
[----:B------:R-:W2:Y:S01]  /*68f0*/  LDCU.64 UR8, c[0x4][0x70] ;  /* 0x01000e00ff0877ac */ /* 0x000ea20008000a00 */
[----:B------:R-:W-:Y:S01]  /*6900*/  MOV R3, 0x0 ;  /* 0x0000000000037802 */ /* 0x000fe20000000f00 */
[----:B------:R-:W-:Y:S02]  /*6910*/  HFMA2 R12, -RZ, RZ, 0, 5.9604644775390625e-08 ;  /* 0x00000001ff0c7431 */ /* 0x000fe400000001ff */
[----:B-1----:R-:W-:Y:S02]  /*6920*/  IMAD.MOV.U32 R8, RZ, RZ, 0x192 ;  /* 0x00000192ff087424 */ /* 0x002fe400078e00ff */
[----:B------:R-:W-:Y:S01]  /*6930*/  IMAD.MOV.U32 R13, RZ, RZ, RZ ;  /* 0x000000ffff0d7224 */ /* 0x000fe200078e00ff */
[----:B------:R-:W1:Y:S01]  /*6940*/  LDCU.64 UR6, c[0x4][0x78] ;  /* 0x01000f00ff0677ac */ /* 0x000e620008000a00 */
[----:B------:R-:W4:Y:S01]  /*6950*/  LDC.64 R2, c[0x4][R3] ;  /* 0x0100000003027b82 */ /* 0x000f220000000a00 */
[----:B------:R-:W5:Y:S01]  /*6960*/  LDCU.64 UR4, c[0x4][0x10] ;  /* 0x01000200ff0477ac */ /* 0x000f620008000a00 */
[----:B--2---:R-:W-:Y:S01]  /*6970*/  MOV R5, UR9 ;  /* 0x0000000900057c02 */ /* 0x004fe20008000f00 */
[----:B------:R-:W-:Y:S01]  /*6980*/  IMAD.U32 R4, RZ, RZ, UR8 ;  /* 0x00000008ff047e24 */ /* 0x000fe2000f8e00ff */
[----:B-1----:R-:W-:Y:S01]  /*6990*/  MOV R7, UR7 ;  /* 0x0000000700077c02 */ /* 0x002fe20008000f00 */
[----:B------:R-:W-:Y:S01]  /*69a0*/  IMAD.U32 R6, RZ, RZ, UR6 ;  /* 0x00000006ff067e24 */ /* 0x000fe2000f8e00ff */
[----:B-----5:R-:W-:Y:S01]  /*69b0*/  MOV R11, UR5 ;  /* 0x00000005000b7c02 */ /* 0x020fe20008000f00 */
[----:B------:R-:W-:Y:S02]  /*69c0*/  IMAD.U32 R10, RZ, RZ, UR4 ;  /* 0x00000004ff0a7e24 */ /* 0x000fe4000f8e00ff */
[----:B------:R-:W-:Y:S07]  /*69d0*/  LEPC R20, `(.L_x_108) ;  /* 0x000000001014794e */ /* 0x000fee0000000000 */
[----:B---34-:R-:W-:Y:S05]  /*69e0*/  CALL.ABS.NOINC R2 ;  /* 0x0000000002007343 */ /* 0x018fea0003c00000 */
.L_x_108:
[----:B------:R-:W-:Y:S01]  /*69f0*/  ISETP.NE.AND P0, PT, R100, RZ, PT ;  /* 0x000000ff6400720c */ /* 0x000fe20003f05270 */
[----:B------:R-:W-:Y:S05]  /*6a00*/  WARPSYNC.ALL ;  /* 0x0000000000007948 */ /* 0x000fea0003800000 */
[----:B------:R-:W-:Y:S01]  /*6a10*/  R2UR UR4, R48 ;  /* 0x00000000300472ca */ /* 0x000fe200000e0000 */
[----:B------:R-:W-:Y:S01]  /*6a20*/  USHF.L.U32 UR8, UR43, 0xd, URZ ;  /* 0x0000000d2b087899 */ /* 0x000fe200080006ff */
[----:B------:R-:W-:Y:S01]  /*6a30*/  R2UR UR5, R73 ;  /* 0x00000000490572ca */ /* 0x000fe200000e0000 */
[----:B------:R-:W-:Y:S01]  /*6a40*/  BSSY.RECONVERGENT B0, `(.L_x_109) ;  /* 0x000008e000007945 */ /* 0x000fe20003800200 */
[C---:B-1----:R-:W-:Y:S02]  /*6a50*/  SHF.L.U32 R0, R56.reuse, 0x10, RZ ;  /* 0x0000001038007819 */ /* 0x042fe400000006ff */
[----:B------:R-:W-:Y:S02]  /*6a60*/  LOP3.LUT R2, R56, 0xffff0000, RZ, 0xc0, !PT ;  /* 0xffff000038027812 */ /* 0x000fe400078ec0ff */
[C---:B------:R-:W-:Y:S02]  /*6a70*/  SHF.L.U32 R3, R57.reuse, 0x10, RZ ;  /* 0x0000001039037819 */ /* 0x040fe400000006ff */
[----:B------:R-:W-:Y:S02]  /*6a80*/  LOP3.LUT R48, R57, 0xffff0000, RZ, 0xc0, !PT ;  /* 0xffff000039307812 */ /* 0x000fe400078ec0ff */
[C---:B------:R-:W-:Y:S01]  /*6a90*/  SHF.L.U32 R50, R58.reuse, 0x10, RZ ;  /* 0x000000103a327819 */ /* 0x040fe200000006ff */
[----:B------:R-:W1:Y:S01]  /*6aa0*/  LDTM.x32 R4, tmem[UR4+0x20] ;  /* 0x00002004000479ee */ /* 0x000e6200082c0000 */
[----:B------:R-:W-:Y:S01]  /*6ab0*/  LOP3.LUT R51, R58, 0xffff0000, RZ, 0xc0, !PT ;  /* 0xffff00003a337812 */ /* 0x000fe200078ec0ff */
[----:B------:R-:W-:Y:S01]  /*6ac0*/  NOP ;  /* 0x0000000000007918 */ /* 0x000fe20000000000 */
[C---:B------:R-:W-:Y:S01]  /*6ad0*/  SHF.L.U32 R52, R59.reuse, 0x10, RZ ;  /* 0x000000103b347819 */ /* 0x040fe200000006ff */
[----:B------:R-:W-:Y:S01]  /*6ae0*/  UIADD3 UR5, UPT, UPT, UR5, 0x100, URZ ;  /* 0x0000010005057890 */ /* 0x000fe2000fffe0ff */
[----:B------:R-:W-:Y:S02]  /*6af0*/  LOP3.LUT R53, R59, 0xffff0000, RZ, 0xc0, !PT ;  /* 0xffff00003b357812 */ /* 0x000fe400078ec0ff */
[C---:B------:R-:W-:Y:S01]  /*6b00*/  SHF.L.U32 R54, R60.reuse, 0x10, RZ ;  /* 0x000000103c367819 */ /* 0x040fe200000006ff */
[----:B------:R-:W-:Y:S01]  /*6b10*/  UPRMT UR5, UR37, 0x654, UR5 ;  /* 0x0000065425057896 */ /* 0x000fe20008000005 */
[----:B------:R-:W-:Y:S02]  /*6b20*/  LOP3.LUT R55, R60, 0xffff0000, RZ, 0xc0, !PT ;  /* 0xffff00003c377812 */ /* 0x000fe400078ec0ff */
[C---:B------:R-:W-:Y:S02]  /*6b30*/  SHF.L.U32 R56, R61.reuse, 0x10, RZ ;  /* 0x000000103d387819 */ /* 0x040fe400000006ff */
[----:B------:R-:W-:Y:S02]  /*6b40*/  LOP3.LUT R57, R61, 0xffff0000, RZ, 0xc0, !PT ;  /* 0xffff00003d397812 */ /* 0x000fe400078ec0ff */
[C---:B------:R-:W-:Y:S02]  /*6b50*/  SHF.L.U32 R58, R62.reuse, 0x10, RZ ;  /* 0x000000103e3a7819 */ /* 0x040fe400000006ff */
[----:B------:R-:W-:Y:S01]  /*6b60*/  LOP3.LUT R59, R62, 0xffff0000, RZ, 0xc0, !PT ;  /* 0xffff00003e3b7812 */ /* 0x000fe200078ec0ff */
[----:B-1----:R-:W-:Y:S01]  /*6b70*/  SYNCS.ARRIVE.TRANS64.RED.A1T0 RZ, [UR5], RZ ;  /* 0x000000ffffff79a7 */ /* 0x002fe20008100405 */
[C---:B------:R-:W-:Y:S02]  /*6b80*/  SHF.L.U32 R60, R63.reuse, 0x10, RZ ;  /* 0x000000103f3c7819 */ /* 0x040fe400000006ff */
[----:B------:R-:W-:Y:S02]  /*6b90*/  LOP3.LUT R61, R63, 0xffff0000, RZ, 0xc0, !PT ;  /* 0xffff00003f3d7812 */ /* 0x000fe400078ec0ff */
[C---:B------:R-:W-:Y:S01]  /*6ba0*/  SHF.L.U32 R62, R68.reuse, 0x10, RZ ;  /* 0x00000010443e7819 */ /* 0x040fe200000006ff */
[C---:B------:R-:W-:Y:S01]  /*6bb0*/  FMUL R4, R47.reuse, R4 ;  /* 0x000000042f047220 */ /* 0x040fe20000400000 */
[----:B------:R-:W-:Y:S01]  /*6bc0*/  LOP3.LUT R63, R68, 0xffff0000, RZ, 0xc0, !PT ;  /* 0xffff0000443f7812 */ /* 0x000fe200078ec0ff */
[----:B------:R-:W-:Y:S01]  /*6bd0*/  FMUL R5, R47, R5 ;  /* 0x000000052f057220 */ /* 0x000fe20000400000 */
[----:B---3--:R-:W-:Y:S01]  /*6be0*/  SHF.L.U32 R64, R69, 0x10, RZ ;  /* 0x0000001045407819 */ /* 0x008fe200000006ff */
[----:B------:R-:W-:Y:S01]  /*6bf0*/  FMUL R6, R47, R6 ;  /* 0x000000062f067220 */ /* 0x000fe20000400000 */
[----:B------:R-:W-:Y:S01]  /*6c00*/  LOP3.LUT R65, R69, 0xffff0000, RZ, 0xc0, !PT ;  /* 0xffff000045417812 */ /* 0x000fe200078ec0ff */
[----:B------:R-:W-:Y:S01]  /*6c10*/  FMUL R7, R47, R7 ;  /* 0x000000072f077220 */ /* 0x000fe20000400000 */
[----:B------:R-:W-:Y:S01]  /*6c20*/  SHF.L.U32 R66, R70, 0x10, RZ ;  /* 0x0000001046427819 */ /* 0x000fe200000006ff */
[----:B------:R-:W-:Y:S01]  /*6c30*/  FFMA R4, R49, R0, R4 ;  /* 0x0000000031047223 */ /* 0x000fe20000000004 */
[C---:B------:R-:W-:Y:S01]  /*6c40*/  SHF.L.U32 R74, R78.reuse, 0x10, RZ ;  /* 0x000000104e4a7819 */ /* 0x040fe200000006ff */
[----:B------:R-:W-:Y:S01]  /*6c50*/  FMUL R8, R47, R8 ;  /* 0x000000082f087220 */ /* 0x000fe20000400000 */
[----:B------:R-:W-:Y:S01]  /*6c60*/  LOP3.LUT R75, R78, 0xffff0000, RZ, 0xc0, !PT ;  /* 0xffff00004e4b7812 */ /* 0x000fe200078ec0ff */
[C---:B------:R-:W-:Y:S01]  /*6c70*/  FFMA R5, R49.reuse, R2, R5 ;  /* 0x0000000231057223 */ /* 0x040fe20000000005 */
[----:B------:R-:W-:Y:S01]  /*6c80*/  LOP3.LUT R67, R70, 0xffff0000, RZ, 0xc0, !PT ;  /* 0xffff000046437812 */ /* 0x000fe200078ec0ff */
[C---:B------:R-:W-:Y:S01]  /*6c90*/  FFMA R6, R49.reuse, R3, R6 ;  /* 0x0000000331067223 */ /* 0x040fe20000000006 */
[----:B------:R-:W-:Y:S01]  /*6ca0*/  FFMA R7, R49, R48, R7 ;  /* 0x0000003031077223 */ /* 0x000fe20000000007 */
[----:B------:R-:W-:Y:S01]  /*6cb0*/  IADD3 R78, PT, PT, R99, UR8, RZ ;  /* 0x00000008634e7c10 */ /* 0x000fe2000fffe0ff */
[----:B------:R-:W-:Y:S01]  /*6cc0*/  FFMA R8, R49, R50, R8 ;  /* 0x0000003231087223 */ /* 0x000fe20000000008 */
[----:B------:R-:W-:Y:S01]  /*6cd0*/  F2FP.BF16.F32.PACK_AB R4, R5, R4 ;  /* 0x000000040504723e */ /* 0x000fe200000010ff */
[----:B------:R-:W-:Y:S01]  /*6ce0*/  FMUL R9, R47, R9 ;  /* 0x000000092f097220 */ /* 0x000fe20000400000 */
[----:B------:R-:W-:Y:S01]  /*6cf0*/  F2FP.BF16.F32.PACK_AB R5, R7, R6 ;  /* 0x000000060705723e */ /* 0x000fe200000010ff */
[----:B------:R-:W-:Y:S01]  /*6d00*/  FMUL R0, R47, R10 ;  /* 0x0000000a2f007220 */ /* 0x000fe20000400000 */
[-C--:B------:R-:W-:Y:S01]  /*6d10*/  IADD3 R106, PT, PT, R106, R78.reuse, RZ ;  /* 0x0000004e6a6a7210 */ /* 0x080fe20007ffe0ff */
[----:B------:R-:W-:Y:S01]  /*6d20*/  FFMA R9, R49, R51, R9 ;  /* 0x0000003331097223 */ /* 0x000fe20000000009 */
[----:B------:R-:W-:Y:S01]  /*6d30*/  IADD3 R105, PT, PT, R105, R78, RZ ;  /* 0x0000004e69697210 */ /* 0x000fe20007ffe0ff */
[----:B------:R-:W-:Y:S01]  /*6d40*/  FFMA R0, R49, R52, R0 ;  /* 0x0000003431007223 */ /* 0x000fe20000000000 */
[C---:B------:R-:W-:Y:S01]  /*6d50*/  FMUL R2, R47.reuse, R11 ;  /* 0x0000000b2f027220 */ /* 0x040fe20000400000 */
[----:B------:R-:W-:Y:S01]  /*6d60*/  FMUL R3, R47, R12 ;  /* 0x0000000c2f037220 */ /* 0x000fe20000400000 */
[----:B------:R-:W-:Y:S01]  /*6d70*/  F2FP.BF16.F32.PACK_AB R6, R9, R8 ;  /* 0x000000080906723e */ /* 0x000fe200000010ff */
[----:B------:R-:W-:Y:S01]  /*6d80*/  FMUL R10, R47, R13 ;  /* 0x0000000d2f0a7220 */ /* 0x000fe20000400000 */
[C---:B------:R-:W-:Y:S01]  /*6d90*/  FFMA R2, R49.reuse, R53, R2 ;  /* 0x0000003531027223 */ /* 0x040fe20000000002 */
[----:B------:R-:W-:Y:S01]  /*6da0*/  FFMA R3, R49, R54, R3 ;  /* 0x0000003631037223 */ /* 0x000fe20000000003 */
[----:B------:R-:W-:Y:S01]  /*6db0*/  FMUL R11, R47, R14 ;  /* 0x0000000e2f0b7220 */ /* 0x000fe20000400000 */
[----:B------:R-:W-:Y:S01]  /*6dc0*/  FFMA R10, R49, R55, R10 ;  /* 0x00000037310a7223 */ /* 0x000fe2000000000a */
[C---:B------:R-:W-:Y:S01]  /*6dd0*/  FMUL R15, R47.reuse, R15 ;  /* 0x0000000f2f0f7220 */ /* 0x040fe20000400000 */
[C---:B------:R-:W-:Y:S01]  /*6de0*/  FMUL R12, R47.reuse, R16 ;  /* 0x000000102f0c7220 */ /* 0x040fe20000400000 */
[----:B------:R-:W-:Y:S01]  /*6df0*/  FMUL R13, R47, R17 ;  /* 0x000000112f0d7220 */ /* 0x000fe20000400000 */
[----:B------:R-:W-:Y:S01]  /*6e00*/  FFMA R11, R49, R56, R11 ;  /* 0x00000038310b7223 */ /* 0x000fe2000000000b */
[----:B------:R-:W-:Y:S01]  /*6e10*/  FMUL R14, R47, R18 ;  /* 0x000000122f0e7220 */ /* 0x000fe20000400000 */
[----:B------:R-:W-:Y:S01]  /*6e20*/  FFMA R15, R49, R57, R15 ;  /* 0x00000039310f7223 */ /* 0x000fe2000000000f */
[----:B------:R-:W-:Y:S01]  /*6e30*/  FMUL R19, R47, R19 ;  /* 0x000000132f137220 */ /* 0x000fe20000400000 */
[----:B------:R-:W-:Y:S01]  /*6e40*/  F2FP.BF16.F32.PACK_AB R7, R2, R0 ;  /* 0x000000000207723e */ /* 0x000fe200000010ff */
[----:B------:R-:W-:Y:S01]  /*6e50*/  FFMA R12, R49, R58, R12 ;  /* 0x0000003a310c7223 */ /* 0x000fe2000000000c */
[----:B------:R-:W-:Y:S01]  /*6e60*/  FMUL R16, R47, R20 ;  /* 0x000000142f107220 */ /* 0x000fe20000400000 */
[----:B------:R-:W-:Y:S01]  /*6e70*/  FFMA R13, R49, R59, R13 ;  /* 0x0000003b310d7223 */ /* 0x000fe2000000000d */
[----:B------:R-:W-:Y:S01]  /*6e80*/  FMUL R17, R47, R21 ;  /* 0x000000152f117220 */ /* 0x000fe20000400000 */
[----:B------:R1:W-:Y:S01]  /*6e90*/  STS.128 [R99+UR8], R4 ;  /* 0x0000000463007988 */ /* 0x0003e20008000c08 */
[----:B------:R-:W-:Y:S01]  /*6ea0*/  SHF.L.U32 R68, R71, 0x10, RZ ;  /* 0x0000001047447819 */ /* 0x000fe200000006ff */
[----:B------:R-:W-:Y:S01]  /*6eb0*/  FFMA R14, R49, R60, R14 ;  /* 0x0000003c310e7223 */ /* 0x000fe2000000000e */
[----:B------:R-:W-:Y:S01]  /*6ec0*/  LOP3.LUT R69, R71, 0xffff0000, RZ, 0xc0, !PT ;  /* 0xffff000047457812 */ /* 0x000fe200078ec0ff */
[----:B------:R-:W-:Y:S01]  /*6ed0*/  FMUL R18, R47, R22 ;  /* 0x000000162f127220 */ /* 0x000fe20000400000 */
[----:B------:R-:W-:Y:S01]  /*6ee0*/  SHF.L.U32 R70, R76, 0x10, RZ ;  /* 0x000000104c467819 */ /* 0x000fe200000006ff */
[----:B------:R-:W-:Y:S01]  /*6ef0*/  FFMA R19, R49, R61, R19 ;  /* 0x0000003d31137223 */ /* 0x000fe20000000013 */
[----:B------:R-:W-:Y:S01]  /*6f00*/  FMUL R23, R47, R23 ;  /* 0x000000172f177220 */ /* 0x000fe20000400000 */
[----:B------:R-:W-:Y:S01]  /*6f10*/  FFMA R16, R49, R62, R16 ;  /* 0x0000003e31107223 */ /* 0x000fe20000000010 */
[----:B------:R-:W-:Y:S01]  /*6f20*/  FMUL R20, R47, R24 ;  /* 0x000000182f147220 */ /* 0x000fe20000400000 */
[----:B------:R-:W-:Y:S01]  /*6f30*/  FFMA R17, R49, R63, R17 ;  /* 0x0000003f31117223 */ /* 0x000fe20000000011 */
[----:B------:R-:W-:Y:S01]  /*6f40*/  FMUL R21, R47, R25 ;  /* 0x000000192f157220 */ /* 0x000fe20000400000 */
[----:B------:R-:W-:Y:S01]  /*6f50*/  FFMA R18, R49, R64, R18 ;  /* 0x0000004031127223 */ /* 0x000fe20000000012 */
[----:B------:R-:W-:Y:S01]  /*6f60*/  FMUL R22, R47, R26 ;  /* 0x0000001a2f167220 */ /* 0x000fe20000400000 */
[----:B------:R-:W-:Y:S01]  /*6f70*/  F2FP.BF16.F32.PACK_AB R8, R10, R3 ;  /* 0x000000030a08723e */ /* 0x000fe200000010ff */
[----:B------:R-:W-:Y:S01]  /*6f80*/  FFMA R23, R49, R65, R23 ;  /* 0x0000004131177223 */ /* 0x000fe20000000017 */
[----:B------:R-:W-:Y:S01]  /*6f90*/  F2FP.BF16.F32.PACK_AB R9, R15, R11 ;  /* 0x0000000b0f09723e */ /* 0x000fe200000010ff */
[----:B------:R-:W-:Y:S01]  /*6fa0*/  FMUL R27, R47, R27 ;  /* 0x0000001b2f1b7220 */ /* 0x000fe20000400000 */
[----:B------:R-:W-:Y:S01]  /*6fb0*/  F2FP.BF16.F32.PACK_AB R10, R13, R12 ;  /* 0x0000000c0d0a723e */ /* 0x000fe200000010ff */
[----:B------:R-:W-:Y:S01]  /*6fc0*/  FFMA R20, R49, R66, R20 ;  /* 0x0000004231147223 */ /* 0x000fe20000000014 */
[----:B------:R-:W-:Y:S01]  /*6fd0*/  F2FP.BF16.F32.PACK_AB R11, R19, R14 ;  /* 0x0000000e130b723e */ /* 0x000fe200000010ff */
[----:B------:R-:W-:Y:S01]  /*6fe0*/  FMUL R24, R47, R28 ;  /* 0x0000001c2f187220 */ /* 0x000fe20000400000 */
[----:B------:R-:W-:Y:S01]  /*6ff0*/  LOP3.LUT R71, R76, 0xffff0000, RZ, 0xc0, !PT ;  /* 0xffff00004c477812 */ /* 0x000fe200078ec0ff */
[----:B------:R-:W-:Y:S01]  /*7000*/  FFMA R21, R49, R67, R21 ;  /* 0x0000004331157223 */ /* 0x000fe20000000015 */
[----:B------:R-:W-:Y:S01]  /*7010*/  SHF.L.U32 R72, R77, 0x10, RZ ;  /* 0x000000104d487819 */ /* 0x000fe200000006ff */
[----:B------:R1:W-:Y:S01]  /*7020*/  STS.128 [R106+0x10], R8 ;  /* 0x000010086a007388 */ /* 0x0003e20000000c00 */
[----:B------:R-:W-:Y:S01]  /*7030*/  FMUL R25, R47, R29 ;  /* 0x0000001d2f197220 */ /* 0x000fe20000400000 */
[----:B------:R-:W-:Y:S01]  /*7040*/  FFMA R22, R49, R68, R22 ;  /* 0x0000004431167223 */ /* 0x000fe20000000016 */
[----:B------:R-:W-:Y:S01]  /*7050*/  LOP3.LUT R73, R77, 0xffff0000, RZ, 0xc0, !PT ;  /* 0xffff00004d497812 */ /* 0x000fe200078ec0ff */
[----:B------:R-:W-:Y:S01]  /*7060*/  FMUL R26, R47, R30 ;  /* 0x0000001e2f1a7220 */ /* 0x000fe20000400000 */
[----:B------:R-:W-:Y:S01]  /*7070*/  FFMA R27, R49, R69, R27 ;  /* 0x00000045311b7223 */ /* 0x000fe2000000001b */
[----:B------:R-:W-:Y:S01]  /*7080*/  FMUL R31, R47, R31 ;  /* 0x0000001f2f1f7220 */ /* 0x000fe20000400000 */
[----:B------:R-:W-:Y:S01]  /*7090*/  FFMA R24, R49, R70, R24 ;  /* 0x0000004631187223 */ /* 0x000fe20000000018 */
[----:B------:R-:W-:Y:S01]  /*70a0*/  FMUL R28, R47, R32 ;  /* 0x000000202f1c7220 */ /* 0x000fe20000400000 */
[----:B------:R-:W-:Y:S01]  /*70b0*/  FFMA R25, R49, R71, R25 ;  /* 0x0000004731197223 */ /* 0x000fe20000000019 */
[----:B------:R-:W-:Y:S01]  /*70c0*/  SHF.L.U32 R76, R79, 0x10, RZ ;  /* 0x000000104f4c7819 */ /* 0x000fe200000006ff */
[----:B------:R-:W-:Y:S01]  /*70d0*/  FMUL R29, R47, R33 ;  /* 0x000000212f1d7220 */ /* 0x000fe20000400000 */
[----:B------:R-:W-:Y:S01]  /*70e0*/  F2FP.BF16.F32.PACK_AB R16, R17, R16 ;  /* 0x000000101110723e */ /* 0x000fe200000010ff */
[----:B------:R-:W-:Y:S01]  /*70f0*/  FFMA R26, R49, R72, R26 ;  /* 0x00000048311a7223 */ /* 0x000fe2000000001a */
[----:B------:R-:W-:Y:S01]  /*7100*/  LOP3.LUT R77, R79, 0xffff0000, RZ, 0xc0, !PT ;  /* 0xffff00004f4d7812 */ /* 0x000fe200078ec0ff */
[----:B------:R-:W-:Y:S01]  /*7110*/  FMUL R30, R47, R34 ;  /* 0x000000222f1e7220 */ /* 0x000fe20000400000 */
[----:B------:R-:W-:Y:S01]  /*7120*/  F2FP.BF16.F32.PACK_AB R17, R23, R18 ;  /* 0x000000121711723e */ /* 0x000fe200000010ff */
[----:B------:R-:W-:Y:S01]  /*7130*/  FFMA R31, R49, R73, R31 ;  /* 0x00000049311f7223 */ /* 0x000fe2000000001f */
[----:B------:R-:W-:Y:S01]  /*7140*/  FMUL R35, R47, R35 ;  /* 0x000000232f237220 */ /* 0x000fe20000400000 */
[----:B------:R-:W-:Y:S01]  /*7150*/  F2FP.BF16.F32.PACK_AB R18, R21, R20 ;  /* 0x000000141512723e */ /* 0x000fe200000010ff */
[----:B------:R-:W-:Y:S01]  /*7160*/  FFMA R28, R49, R74, R28 ;  /* 0x0000004a311c7223 */ /* 0x000fe2000000001c */
[----:B------:R-:W-:Y:S01]  /*7170*/  F2FP.BF16.F32.PACK_AB R19, R27, R22 ;  /* 0x000000161b13723e */ /* 0x000fe200000010ff */
[C---:B------:R-:W-:Y:S01]  /*7180*/  FFMA R29, R49.reuse, R75, R29 ;  /* 0x0000004b311d7223 */ /* 0x040fe2000000001d */
[C---:B------:R-:W-:Y:S01]  /*7190*/  FFMA R30, R49.reuse, R76, R30 ;  /* 0x0000004c311e7223 */ /* 0x040fe2000000001e */
[----:B------:R-:W-:Y:S01]  /*71a0*/  FFMA R35, R49, R77, R35 ;  /* 0x0000004d31237223 */ /* 0x000fe20000000023 */
[----:B------:R-:W-:Y:S01]  /*71b0*/  F2FP.BF16.F32.PACK_AB R24, R25, R24 ;  /* 0x000000181918723e */ /* 0x000fe200000010ff */
[----:B------:R1:W-:Y:S01]  /*71c0*/  STS.128 [R105+0x20], R16 ;  /* 0x0000201069007388 */ /* 0x0003e20000000c00 */
[----:B------:R-:W-:Y:S02]  /*71d0*/  F2FP.BF16.F32.PACK_AB R25, R31, R26 ;  /* 0x0000001a1f19723e */ /* 0x000fe400000010ff */
[----:B------:R-:W-:Y:S02]  /*71e0*/  F2FP.BF16.F32.PACK_AB R26, R29, R28 ;  /* 0x0000001c1d1a723e */ /* 0x000fe400000010ff */
[----:B------:R-:W-:Y:S02]  /*71f0*/  F2FP.BF16.F32.PACK_AB R27, R35, R30 ;  /* 0x0000001e231b723e */ /* 0x000fe400000010ff */
[----:B------:R-:W-:Y:S05]  /*7200*/  IADD3 R0, PT, PT, R98, R106, RZ ;  /* 0x0000006a62007210 */ /* 0x000fea0007ffe0ff */
        /* <DEDUP_REMOVED lines=9> */
[----:B------:R-:W-:Y:S02]  /*72a0*/  UIADD3 UR10, UP0, UPT, UR54, 0x680, URZ ;  /* 0x00000680360a7890 */ /* 0x000fe4000ff1e0ff */
[----:B------:R-:W-:Y:S02]  /*72b0*/  UIADD3 UR5, UPT, UPT, UR41, 0x20, URZ ;  /* 0x0000002029057890 */ /* 0x000fe4000fffe0ff */
[----:B------:R-:W-:Y:S02]  /*72c0*/  UIADD3 UR4, UPT, UPT, UR48, 0x200, UR8 ;  /* 0x0000020030047890 */ /* 0x000fe4000fffe008 */
[----:B------:R-:W-:Y:S01]  /*72d0*/  UIADD3.X UR11, UPT, UPT, URZ, UR55, URZ, UP0, !UPT ;  /* 0x00000037ff0b7290 */ /* 0x000fe200087fe4ff */
[----:B------:R-:W-:Y:S01]  /*72e0*/  UMOV UR6, UR42 ;  /* 0x0000002a00067c82 */ /* 0x000fe20008000000 */
[----:B------:R-:W-:Y:S07]  /*72f0*/  UMOV UR7, UR36 ;  /* 0x0000002400077c82 */ /* 0x000fee0008000000 */
[----:B------:R2:W-:Y:S02]  /*7300*/  UTMASTG.3D [UR4], [UR10] ;  /* 0x000000040a0073b5 */ /* 0x0005e40008010000 */
[----:B--2---:R0:W-:Y:S02]  /*7310*/  UTMACMDFLUSH ;  /* 0x00000000000079b7 */ /* 0x0041e40000000000 */
.L_x_110:
[----:B------:R-:W-:Y:S05]  /*7320*/  BSYNC.RECONVERGENT B0 ;  /* 0x0000000000007941 */ /* 0x000fea0003800200 */
.L_x_109:
[----:B------:R-:W-:Y:S01]  /*7330*/  UIADD3 UR43, UPT, UPT, UR43, 0x1, URZ ;  /* 0x000000012b2b7890 */ /* 0x000fe2000fffe0ff */
[----:B------:R-:W-:Y:S03]  /*7340*/  BSSY.RECONVERGENT B0, `(.L_x_111) ;  /* 0x0000008000007945 */ /* 0x000fe60003800200 */
[----:B------:R-:W-:Y:S04]  /*7350*/  UISETP.NE.AND UP0, UPT, UR43, 0x3, UPT ;  /* 0x000000032b00788c */ /* 0x000fe8000bf05270 */
[----:B------:R-:W-:Y:S02]  /*7360*/  UISETP.EQ.XOR UP1, UPT, UR40, 0x3, !UP0 ;  /* 0x000000032800788c */ /* 0x000fe4000c722a70 */
[----:B------:R-:W-:Y:S02]  /*7370*/  USEL UR56, UR43, URZ, UP0 ;  /* 0x000000ff2b387287 */ /* 0x000fe40008000000 */
[----:B------:R-:W-:Y:S04]  /*7380*/  USEL UR4, URZ, 0x1, !UP1 ;  /* 0x00000001ff047887 */ /* 0x000fe8000c800000 */
[----:B------:R-:W-:Y:S01]  /*7390*/  ULOP3.LUT UR51, UR51, UR4, URZ, 0x3c, !UPT ;  /* 0x0000000433337292 */ /* 0x000fe2000f8e3cff */
[----:B------:R-:W-:Y:S11]  /*73a0*/  @P0 BRA `(.L_x_112) ;  /* 0x0000000000040947 */ /* 0x000ff60003800000 */
[----:B------:R-:W-:Y:S04]  /*73b0*/  DEPBAR.LE SB0, 0x1 ;  /* 0x000080400000791a */ /* 0x000fe80000000000 */
.L_x_112:
[----:B------:R-:W-:Y:S05]  /*73c0*/  BSYNC.RECONVERGENT B0 ;  /* 0x0000000000007941 */ /* 0x000fea0003800200 */
.L_x_111:
[----:B------:R-:W-:Y:S01]  /*73d0*/  BAR.SYNC.DEFER_BLOCKING 0x1, 0x80 ;  /* 0x0042000000007b1d */ /* 0x000fe20000010000 */
[----:B------:R-:W-:Y:S01]  /*73e0*/  UISETP.NE.AND UP0, UPT, UR50, -0x2, UPT ;  /* 0xfffffffe3200788c */ /* 0x000fe2000bf05270 */
[----:B------:R-:W-:Y:S08]  /*73f0*/  IADD3 R45, PT, PT, R45, 0x1, RZ ;  /* 0x000000012d2d7810 */ /* 0x000ff00007ffe0ff */
[----:B------:R-:W-:Y:S05]  /*7400*/  BRA.U !UP0, `(.L_x_113) ;  /* 0x0000000108287547 */ /* 0x000fea000b800000 */
[----:B------:R-:W-:Y:S01]  /*7410*/  ISETP.NE.AND P0, PT, R104, RZ, PT ;  /* 0x000000ff6800720c */ /* 0x000fe20003f05270 */
[----:B------:R-:W-:Y:S01]  /*7420*/  IMAD.U32 R2, RZ, RZ, UR49 ;  /* 0x00000031ff027e24 */ /* 0x000fe2000f8e00ff */
[----:B------:R-:W-:Y:S01]  /*7430*/  UIADD3 UR49, UPT, UPT, UR49, 0x1, URZ ;  /* 0x0000000131317890 */ /* 0x000fe2000fffe0ff */
[----:B-1----:R-:W-:Y:S03]  /*7440*/  IMAD.U32 R0, RZ, RZ, UR37 ;  /* 0x00000025ff007e24 */ /* 0x002fe6000f8e00ff */
[----:B------:R-:W-:Y:S04]  /*7450*/  UISETP.NE.AND UP0, UPT, UR49, 0x3, UPT ;  /* 0x000000033100788c */ /* 0x000fe8000bf05270 */
[----:B------:R-:W-:Y:S03]  /*7460*/  USEL UR49, UR49, URZ, UP0 ;  /* 0x000000ff31317287 */ /* 0x000fe60008000000 */
[----:B------:R-:W-:Y:S05]  /*7470*/  @P0 LEA R2, R2, UR48, 0x3 ;  /* 0x0000003002020c11 */ /* 0x000fea000f8e18ff */
[----:B------:R-:W-:Y:S05]  /*7480*/  @P0 VIADD R2, R2, 0x98 ;  /* 0x0000009802020836 */ /* 0x000fea0000000000 */
[----:B------:R-:W-:Y:S04]  /*7490*/  @P0 PRMT R0, R0, 0x654, R2 ;  /* 0x0000065400000816 */ /* 0x000fe80000000002 */
[----:B------:R2:W-:Y:S03]  /*74a0*/  @P0 SYNCS.ARRIVE.TRANS64.RED.A1T0 RZ, [R0+URZ], RZ ;  /* 0x000000ff00ff09a7 */ /* 0x0005e600081004ff */
.L_x_113:
[----:B------:R-:W-:Y:S01]  /*74b0*/  ISETP.NE.AND P2, PT, R101, RZ, PT ;  /* 0x000000ff6500720c */ /* 0x000fe20003f45270 */
[----:B------:R-:W-:Y:S01]  /*74c0*/  UIADD3 UR50, UPT, UPT, UR50, 0x2, URZ ;  /* 0x0000000232327890 */ /* 0x000fe2000fffe0ff */
[----:B------:R-:W-:Y:S01]  /*74d0*/  ISETP.NE.AND P0, PT, R103, 0x2, PT ;  /* 0x000000026700780c */ /* 0x000fe20003f05270 */
[----:B------:R-:W-:Y:S01]  /*74e0*/  IMAD.IADD R14, R43, 0x1, R86 ;  /* 0x000000012b0e7824 */ /* 0x000fe200078e0256 */
[----:B------:R-:W-:Y:S01]  /*74f0*/  ISETP.NE.AND P1, PT, R45, 0x4, PT ;  /* 0x000000042d00780c */ /* 0x000fe20003f25270 */
[----:B------:R-:W-:Y:S01]  /*7500*/  IMAD.IADD R15, R44, 0x1, R87 ;  /* 0x000000012c0f7824 */ /* 0x000fe200078e0257 */
[----:B------:R-:W-:Y:S02]  /*7510*/  SEL R2, RZ, 0x1, P0 ;  /* 0x00000001ff027807 */ /* 0x000fe40000000000 */
[----:B-12---:R-:W-:Y:S02]  /*7520*/  SEL R0, RZ, 0x1, P1 ;  /* 0x00000001ff007807 */ /* 0x006fe40000800000 */
[----:B------:R-:W-:Y:S02]  /*7530*/  LOP3.LUT R96, R96, R2, RZ, 0x3c, !PT ;  /* 0x0000000260607212 */ /* 0x000fe400078e3cff */
[----:B------:R-:W-:Y:S02]  /*7540*/  LOP3.LUT R97, R97, R0, RZ, 0x3c, !PT ;  /* 0x0000000061617212 */ /* 0x000fe400078e3cff */
[----:B------:R-:W-:Y:S02]  /*7550*/  @P2 R2UR UR36, R95 ;  /* 0x000000005f2422ca */ /* 0x000fe400000e0000 */
[----:B------:R-:W-:Y:S02]  /*7560*/  SEL R103, R103, RZ, P0 ;  /* 0x000000ff67677207 */ /* 0x000fe40000000000 */
[----:B------:R-:W-:Y:S01]  /*7570*/  SEL R45, R45, RZ, P1 ;  /* 0x000000ff2d2d7207 */ /* 0x000fe20000800000 */
[----:B------:R-:W-:Y:S10]  /*7580*/  @P2 BRA `(.L_x_114) ;  /* 0xffffffd800042947 */ /* 0x000ff4000383ffff */
[----:B------:R-:W-:-:S09]  /*7590*/  UISETP.NE.AND UP0, UPT, UR53, URZ, UPT ;  /* 0x000000ff3500728c */ /* 0x000fd2000bf05270 */
[----:B------:R-:W-:Y:S05]  /*75a0*/  BRA.U !UP0, `(.L_x_115) ;  /* 0x0000000108487547 */ /* 0x000fea000b800000 */
[----:B------:R-:W1:Y:S02]  /*75b0*/  LDCU.64 UR4, c[0x0][0x890] ;  /* 0x00011200ff0477ac */ /* 0x000e640008000a00 */
[----:B-1----:R-:W-:-:S04]  /*75c0*/  UISETP.NE.U32.AND UP0, UPT, UR4, URZ, UPT ;  /* 0x000000ff0400728c */ /* 0x002fc8000bf05070 */
[----:B------:R-:W-:-:S09]  /*75d0*/  UISETP.NE.AND.EX UP0, UPT, UR5, URZ, UPT, UP0 ;  /* 0x000000ff0500728c */ /* 0x000fd2000bf05300 */
[----:B------:R-:W-:Y:S05]  /*75e0*/  BRA.U UP0, `(.L_x_116) ;  /* 0x00000001000c7547 */ /* 0x000fea000b800000 */
[----:B------:R-:W-:-:S13]  /*75f0*/  FSETP.NEU.AND P0, PT, R49, RZ, PT ;  /* 0x000000ff3100720b */ /* 0x000fda0003f0d000 */
[----:B------:R-:W-:Y:S05]  /*7600*/  @!P0 EXIT ;  /* 0x000000000000894d */ /* 0x000fea0003800000 */
[----:B------:R-:W-:Y:S05]  /*7610*/  BRA `(.L_x_115) ;  /* 0x00000000002c7947 */ /* 0x000fea0003800000 */
.L_x_116:
[----:B------:R-:W-:Y:S01]  /*7620*/  ISETP.NE.AND P0, PT, R102, RZ, PT ;  /* 0x000000ff6600720c */ /* 0x000fe20003f05270 */
[----:B------:R-:W-:-:S12]  /*7630*/  BSSY.RECONVERGENT B0, `(.L_x_115) ;  /* 0x0000009000007945 */ /* 0x000fd80003800200 */
[----:B------:R-:W-:Y:S05]  /*7640*/  @P0 BRA `(.L_x_117) ;  /* 0x0000000000140947 */ /* 0x000fea0003800000 */
[----:B------:R-:W1:Y:S02]  /*7650*/  LDCU.64 UR4, c[0x0][0x888] ;  /* 0x00011100ff0477ac */ /* 0x000e640008000a00 */
[----:B-1----:R-:W-:-:S04]  /*7660*/  ISETP.NE.U32.AND P0, PT, RZ, UR4, PT ;  /* 0x00000004ff007c0c */ /* 0x002fc8000bf05070 */
[----:B------:R-:W-:-:S13]  /*7670*/  ISETP.NE.AND.EX P0, PT, RZ, UR5, PT, P0 ;  /* 0x00000005ff007c0c */ /* 0x000fda000bf05300 */
[----:B------:R-:W-:Y:S05]  /*7680*/  @!P0 EXIT ;  /* 0x000000000000894d */ /* 0x000fea0003800000 */
[----:B------:R-:W-:Y:S05]  /*7690*/  BRA `(.L_x_118) ;  /* 0x0000000000087947 */ /* 0x000fea0003800000 */
.L_x_117:
[----:B------:R-:W-:-:S13]  /*76a0*/  FSETP.NEU.AND P0, PT, R49, RZ, PT ;  /* 0x000000ff3100720b */ /* 0x000fda0003f0d000 */
[----:B------:R-:W-:Y:S05]  /*76b0*/  @!P0 EXIT ;  /* 0x000000000000894d */ /* 0x000fea0003800000 */
.L_x_118:
[----:B------:R-:W-:Y:S05]  /*76c0*/  BSYNC.RECONVERGENT B0 ;  /* 0x0000000000007941 */ /* 0x000fea0003800200 */
.L_x_115:
[----:B------:R-:W-:Y:S01]  /*76d0*/  ULEA UR4, UR49, UR48, 0x3 ;  /* 0x0000003031047291 */ /* 0x000fe2000f8e18ff */
[----:B------:R-:W-:-:S04]  /*76e0*/  DEPBAR.LE SB0, 0x0 ;  /* 0x000080000000791a */ /* 0x000fc80000000000 */
[----:B------:R-:W-:-:S04]  /*76f0*/  UIADD3 UR4, UPT, UPT, UR4, 0x98, URZ ;  /* 0x0000009804047890 */ /* 0x000fc8000fffe0ff */
[----:B------:R-:W-:-:S09]  /*7700*/  UPRMT UR4, UR37, 0x654, UR4 ;  /* 0x0000065425047896 */ /* 0x000fd20008000004 */
[----:B------:R-:W-:Y:S01]  /*7710*/  SYNCS.ARRIVE.TRANS64.RED.A1T0 RZ, [UR4], RZ ;  /* 0x000000ffffff79a7 */ /* 0x000fe20008100404 */
[----:B------:R-:W-:Y:S05]  /*7720*/  EXIT ;  /* 0x000000000000794d */ /* 0x000fea0003800000 */
.L_x_19:
[----:B--2---:R2:W1:Y:S02]  /*7730*/  SYNCS.PHASECHK.TRANS64.TRYWAIT P0, [R2+URZ+0x130], R3 ;  /* 0x00013003020075a7 */ /* 0x00446400080011ff */
[----:B-1----:R-:W-:Y:S05]  /*7740*/  @!P0 NANOSLEEP.SYNCS 0x989680 ;  /* 0x009896800000895d */ /* 0x002fea0003900000 */
[----:B------:R-:W1:Y:S02]  /*7750*/  @!P0 SYNCS.PHASECHK.TRANS64 P0, [R2+URZ+0x130], R3 ;  /* 0x00013003020085a7 */ /* 0x000e6400080010ff */
[----:B-1----:R-:W-:Y:S05]  /*7760*/  @!P0 BRA `(.L_x_19) ;  /* 0xfffffffc00f08947 */ /* 0x002fea000383ffff */
[----:B------:R-:W-:Y:S05]  /*7770*/  BRA `(.L_x_119) ;  /* 0xffffff9c00b07947 */ /* 0x000fea000383ffff */
.L_x_22:
[----:B-1----:R-:W-:-:S07]  /*7780*/  MOV R2, UR33 ;  /* 0x0000002100027c02 */ /* 0x002fce0008000f00 */
.L_x_120:
[----:B-1----:R1:W2:Y:S02]  /*7790*/  SYNCS.PHASECHK.TRANS64.TRYWAIT P0, [R2+URZ+0x40], R4 ;  /* 0x00004004020075a7 */ /* 0x0022a400080011ff */
[----:B--2---:R-:W-:Y:S05]  /*77a0*/  @!P0 NANOSLEEP.SYNCS 0x989680 ;  /* 0x009896800000895d */ /* 0x004fea0003900000 */
[----:B------:R-:W2:Y:S02]  /*77b0*/  @!P0 SYNCS.PHASECHK.TRANS64 P0, [R2+URZ+0x40], R4 ;  /* 0x00004004020085a7 */ /* 0x000ea400080010ff */
[----:B--2---:R-:W-:Y:S05]  /*77c0*/  @!P0 BRA `(.L_x_120) ;  /* 0xfffffffc00f08947 */ /* 0x004fea000383ffff */
[----:B------:R-:W-:Y:S05]  /*77d0*/  BRA `(.L_x_21) ;  /* 0xffffffa000007947 */ /* 0x000fea000383ffff */
.L_x_28:
[----:B-1----:R-:W-:-:S07]  /*77e0*/  MOV R2, UR17 ;  /* 0x0000001100027c02 */ /* 0x002fce0008000f00 */
.L_x_121:
[----:B-1----:R1:W2:Y:S02]  /*77f0*/  SYNCS.PHASECHK.TRANS64.TRYWAIT P0, [R2+URZ+0x40], R4 ;  /* 0x00004004020075a7 */ /* 0x0022a400080011ff */
[----:B--2---:R-:W-:Y:S05]  /*7800*/  @!P0 NANOSLEEP.SYNCS 0x989680 ;  /* 0x009896800000895d */ /* 0x004fea0003900000 */
[----:B------:R-:W2:Y:S02]  /*7810*/  @!P0 SYNCS.PHASECHK.TRANS64 P0, [R2+URZ+0x40], R4 ;  /* 0x00004004020085a7 */ /* 0x000ea400080010ff */
[----:B--2---:R-:W-:Y:S05]  /*7820*/  @!P0 BRA `(.L_x_121) ;  /* 0xfffffffc00f08947 */ /* 0x004fea000383ffff */
[----:B------:R-:W-:Y:S05]  /*7830*/  BRA `(.L_x_27) ;  /* 0xffffffa000a87947 */ /* 0x000fea000383ffff */
.L_x_32:
[----:B-1----:R1:W2:Y:S02]  /*7840*/  SYNCS.PHASECHK.TRANS64.TRYWAIT P0, [R2+URZ+0xc0], R3 ;  /* 0x0000c003020075a7 */ /* 0x0022a400080011ff */
[----:B--2---:R-:W-:Y:S05]  /*7850*/  @!P0 NANOSLEEP.SYNCS 0x989680 ;  /* 0x009896800000895d */ /* 0x004fea0003900000 */
[----:B------:R-:W2:Y:S02]  /*7860*/  @!P0 SYNCS.PHASECHK.TRANS64 P0, [R2+URZ+0xc0], R3 ;  /* 0x0000c003020085a7 */ /* 0x000ea400080010ff */
[----:B--2---:R-:W-:Y:S05]  /*7870*/  @!P0 BRA `(.L_x_32) ;  /* 0xfffffffc00f08947 */ /* 0x004fea000383ffff */
[----:B------:R-:W-:Y:S05]  /*7880*/  BRA `(.L_x_122) ;  /* 0xffffffa400387947 */ /* 0x000fea000383ffff */
.L_x_36:
[----:B----4-:R-:W-:-:S07]  /*7890*/  MOV R0, UR5 ;  /* 0x0000000500007c02 */ /* 0x010fce0008000f00 */
.L_x_123:
[----:B-1----:R1:W2:Y:S02]  /*78a0*/  SYNCS.PHASECHK.TRANS64.TRYWAIT P0, [R0+URZ], R2 ;  /* 0x00000002000075a7 */ /* 0x0022a400080011ff */
[----:B--2---:R-:W-:Y:S05]  /*78b0*/  @!P0 NANOSLEEP.SYNCS 0x989680 ;  /* 0x009896800000895d */ /* 0x004fea0003900000 */
[----:B------:R-:W2:Y:S02]  /*78c0*/  @!P0 SYNCS.PHASECHK.TRANS64 P0, [R0+URZ], R2 ;  /* 0x00000002000085a7 */ /* 0x000ea400080010ff */
[----:B--2---:R-:W-:Y:S05]  /*78d0*/  @!P0 BRA `(.L_x_123) ;  /* 0xfffffffc00f08947 */ /* 0x004fea000383ffff */
[----:B------:R-:W-:Y:S05]  /*78e0*/  BRA `(.L_x_124) ;  /* 0xffffffa800a87947 */ /* 0x000fea000383ffff */
.L_x_37:
[----:B----4-:R-:W-:-:S07]  /*78f0*/  MOV R0, UR5 ;  /* 0x0000000500007c02 */ /* 0x010fce0008000f00 */
.L_x_125:
[----:B-1----:R1:W2:Y:S02]  /*7900*/  SYNCS.PHASECHK.TRANS64.TRYWAIT P0, [R0+URZ], R3 ;  /* 0x00000003000075a7 */ /* 0x0022a400080011ff */
[----:B--2---:R-:W-:Y:S05]  /*7910*/  @!P0 NANOSLEEP.SYNCS 0x989680 ;  /* 0x009896800000895d */ /* 0x004fea0003900000 */
[----:B------:R-:W2:Y:S02]  /*7920*/  @!P0 SYNCS.PHASECHK.TRANS64 P0, [R0+URZ], R3 ;  /* 0x00000003000085a7 */ /* 0x000ea400080010ff */
[----:B--2---:R-:W-:Y:S05]  /*7930*/  @!P0 BRA `(.L_x_125) ;  /* 0xfffffffc00f08947 */ /* 0x004fea000383ffff */
[----:B------:R-:W-:Y:S05]  /*7940*/  BRA `(.L_x_126) ;  /* 0xffffffa800b47947 */ /* 0x000fea000383ffff */
.L_x_38:
[----:B----4-:R-:W-:-:S07]  /*7950*/  MOV R0, UR5 ;  /* 0x0000000500007c02 */ /* 0x010fce0008000f00 */
.L_x_127:
[----:B-1----:R1:W2:Y:S02]  /*7960*/  SYNCS.PHASECHK.TRANS64.TRYWAIT P0, [R0+URZ], R3 ;  /* 0x00000003000075a7 */ /* 0x0022a400080011ff */
[----:B--2---:R-:W-:Y:S05]  /*7970*/  @!P0 NANOSLEEP.SYNCS 0x989680 ;  /* 0x009896800000895d */ /* 0x004fea0003900000 */
[----:B------:R-:W2:Y:S02]  /*7980*/  @!P0 SYNCS.PHASECHK.TRANS64 P0, [R0+URZ], R3 ;  /* 0x00000003000085a7 */ /* 0x000ea400080010ff */
[----:B--2---:R-:W-:Y:S05]  /*7990*/  @!P0 BRA `(.L_x_127) ;  /* 0xfffffffc00f08947 */ /* 0x004fea000383ffff */
[----:B------:R-:W-:Y:S05]  /*79a0*/  BRA `(.L_x_128) ;  /* 0xffffffa800c07947 */ /* 0x000fea000383ffff */
.L_x_39:
[----:B----4-:R-:W-:-:S07]  /*79b0*/  MOV R0, UR5 ;  /* 0x0000000500007c02 */ /* 0x010fce0008000f00 */
.L_x_129:
[----:B-1----:R1:W2:Y:S02]  /*79c0*/  SYNCS.PHASECHK.TRANS64.TRYWAIT P0, [R0+URZ], R3 ;  /* 0x00000003000075a7 */ /* 0x0022a400080011ff */
[----:B--2---:R-:W-:Y:S05]  /*79d0*/  @!P0 NANOSLEEP.SYNCS 0x989680 ;  /* 0x009896800000895d */ /* 0x004fea0003900000 */
[----:B------:R-:W2:Y:S02]  /*79e0*/  @!P0 SYNCS.PHASECHK.TRANS64 P0, [R0+URZ], R3 ;  /* 0x00000003000085a7 */ /* 0x000ea400080010ff */
[----:B--2---:R-:W-:Y:S05]  /*79f0*/  @!P0 BRA `(.L_x_129) ;  /* 0xfffffffc00f08947 */ /* 0x004fea000383ffff */
[----:B------:R-:W-:Y:S05]  /*7a00*/  BRA `(.L_x_130) ;  /* 0xffffffa800cc7947 */ /* 0x000fea000383ffff */
.L_x_40:
[----:B----4-:R-:W-:-:S07]  /*7a10*/  MOV R0, UR5 ;  /* 0x0000000500007c02 */ /* 0x010fce0008000f00 */
.L_x_131:
[----:B-1----:R1:W2:Y:S02]  /*7a20*/  SYNCS.PHASECHK.TRANS64.TRYWAIT P0, [R0+URZ], R3 ;  /* 0x00000003000075a7 */ /* 0x0022a400080011ff */
[----:B--2---:R-:W-:Y:S05]  /*7a30*/  @!P0 NANOSLEEP.SYNCS 0x989680 ;  /* 0x009896800000895d */ /* 0x004fea0003900000 */
[----:B------:R-:W2:Y:S02]  /*7a40*/  @!P0 SYNCS.PHASECHK.TRANS64 P0, [R0+URZ], R3 ;  /* 0x00000003000085a7 */ /* 0x000ea400080010ff */
[----:B--2---:R-:W-:Y:S05]  /*7a50*/  @!P0 BRA `(.L_x_131) ;  /* 0xfffffffc00f08947 */ /* 0x004fea000383ffff */
[----:B------:R-:W-:Y:S05]  /*7a60*/  BRA `(.L_x_132) ;  /* 0xffffffa800d87947 */ /* 0x000fea000383ffff */
.L_x_41:
[----:B----4-:R-:W-:-:S07]  /*7a70*/  MOV R0, UR5 ;  /* 0x0000000500007c02 */ /* 0x010fce0008000f00 */
.L_x_133:
[----:B-1----:R1:W2:Y:S02]  /*7a80*/  SYNCS.PHASECHK.TRANS64.TRYWAIT P0, [R0+URZ], R3 ;  /* 0x00000003000075a7 */ /* 0x0022a400080011ff */
[----:B--2---:R-:W-:Y:S05]  /*7a90*/  @!P0 NANOSLEEP.SYNCS 0x989680 ;  /* 0x009896800000895d */ /* 0x004fea0003900000 */
[----:B------:R-:W2:Y:S02]  /*7aa0*/  @!P0 SYNCS.PHASECHK.TRANS64 P0, [R0+URZ], R3 ;  /* 0x00000003000085a7 */ /* 0x000ea400080010ff */
[----:B--2---:R-:W-:Y:S05]  /*7ab0*/  @!P0 BRA `(.L_x_133) ;  /* 0xfffffffc00f08947 */ /* 0x004fea000383ffff */
[----:B------:R-:W-:Y:S05]  /*7ac0*/  BRA `(.L_x_134) ;  /* 0xffffffa800e47947 */ /* 0x000fea000383ffff */
.L_x_42:
[----:B----4-:R-:W-:-:S07]  /*7ad0*/  MOV R0, UR5 ;  /* 0x0000000500007c02 */ /* 0x010fce0008000f00 */
.L_x_135:
[----:B-1----:R1:W2:Y:S02]  /*7ae0*/  SYNCS.PHASECHK.TRANS64.TRYWAIT P0, [R0+URZ], R3 ;  /* 0x00000003000075a7 */ /* 0x0022a400080011ff */
[----:B--2---:R-:W-:Y:S05]  /*7af0*/  @!P0 NANOSLEEP.SYNCS 0x989680 ;  /* 0x009896800000895d */ /* 0x004fea0003900000 */
[----:B------:R-:W2:Y:S02]  /*7b00*/  @!P0 SYNCS.PHASECHK.TRANS64 P0, [R0+URZ], R3 ;  /* 0x00000003000085a7 */ /* 0x000ea400080010ff */
[----:B--2---:R-:W-:Y:S05]  /*7b10*/  @!P0 BRA `(.L_x_135) ;  /* 0xfffffffc00f08947 */ /* 0x004fea000383ffff */
[----:B------:R-:W-:Y:S05]  /*7b20*/  BRA `(.L_x_136) ;  /* 0xffffffa800f07947 */ /* 0x000fea000383ffff */
.L_x_45:
[----:B-1----:R1:W2:Y:S02]  /*7b30*/  SYNCS.PHASECHK.TRANS64.TRYWAIT P0, [R0+URZ+0x120], R4 ;  /* 0x00012004000075a7 */ /* 0x0022a400080011ff */
[----:B--2---:R-:W-:Y:S05]  /*7b40*/  @!P0 NANOSLEEP.SYNCS 0x989680 ;  /* 0x009896800000895d */ /* 0x004fea0003900000 */
[----:B------:R-:W2:Y:S02]  /*7b50*/  @!P0 SYNCS.PHASECHK.TRANS64 P0, [R0+URZ+0x120], R4 ;  /* 0x00012004000085a7 */ /* 0x000ea400080010ff */
[----:B--2---:R-:W-:Y:S05]  /*7b60*/  @!P0 BRA `(.L_x_45) ;  /* 0xfffffffc00f08947 */ /* 0x004fea000383ffff */
[----:B------:R-:W-:Y:S05]  /*7b70*/  BRA `(.L_x_137) ;  /* 0xffffffac004c7947 */ /* 0x000fea000383ffff */
.L_x_46:
[----:B------:R-:W-:-:S07]  /*7b80*/  MOV R0, UR5 ;  /* 0x0000000500007c02 */ /* 0x000fce0008000f00 */
.L_x_138:
[----:B-1----:R1:W2:Y:S02]  /*7b90*/  SYNCS.PHASECHK.TRANS64.TRYWAIT P0, [R0+URZ+0xd0], R5 ;  /* 0x0000d005000075a7 */ /* 0x0022a400080011ff */
[----:B--2---:R-:W-:Y:S05]  /*7ba0*/  @!P0 NANOSLEEP.SYNCS 0x989680 ;  /* 0x009896800000895d */ /* 0x004fea0003900000 */
[----:B------:R-:W2:Y:S02]  /*7bb0*/  @!P0 SYNCS.PHASECHK.TRANS64 P0, [R0+URZ+0xd0], R5 ;  /* 0x0000d005000085a7 */ /* 0x000ea400080010ff */
[----:B--2---:R-:W-:Y:S05]  /*7bc0*/  @!P0 BRA `(.L_x_138) ;  /* 0xfffffffc00f08947 */ /* 0x004fea000383ffff */
[----:B------:R-:W-:Y:S05]  /*7bd0*/  BRA `(.L_x_139) ;  /* 0xffffffac005c7947 */ /* 0x000fea000383ffff */
.L_x_47:
[----:B-1----:R1:W2:Y:S02]  /*7be0*/  SYNCS.PHASECHK.TRANS64.TRYWAIT P1, [R0+URZ+0xc0], R4 ;  /* 0x0000c004000075a7 */ /* 0x0022a400080211ff */
[----:B--2---:R-:W-:Y:S05]  /*7bf0*/  @!P1 NANOSLEEP.SYNCS 0x989680 ;  /* 0x009896800000995d */ /* 0x004fea0003900000 */
[----:B------:R-:W2:Y:S02]  /*7c00*/  @!P1 SYNCS.PHASECHK.TRANS64 P1, [R0+URZ+0xc0], R4 ;  /* 0x0000c004000095a7 */ /* 0x000ea400080210ff */
[----:B--2---:R-:W-:Y:S05]  /*7c10*/  @!P1 BRA `(.L_x_47) ;  /* 0xfffffffc00f09947 */ /* 0x004fea000383ffff */
[----:B------:R-:W-:Y:S05]  /*7c20*/  BRA `(.L_x_140) ;  /* 0xffffffac008c7947 */ /* 0x000fea000383ffff */
.L_x_50:
[----:B------:R-:W-:-:S07]  /*7c30*/  MOV R0, UR5 ;  /* 0x0000000500007c02 */ /* 0x000fce0008000f00 */
.L_x_141:
[----:B-1----:R1:W2:Y:S02]  /*7c40*/  SYNCS.PHASECHK.TRANS64.TRYWAIT P0, [R0+URZ+0xd0], R2 ;  /* 0x0000d002000075a7 */ /* 0x0022a400080011ff */
[----:B--2---:R-:W-:Y:S05]  /*7c50*/  @!P0 NANOSLEEP.SYNCS 0x989680 ;  /* 0x009896800000895d */ /* 0x004fea0003900000 */
[----:B------:R-:W2:Y:S02]  /*7c60*/  @!P0 SYNCS.PHASECHK.TRANS64 P0, [R0+URZ+0xd0], R2 ;  /* 0x0000d002000085a7 */ /* 0x000ea400080010ff */
[----:B--2---:R-:W-:Y:S05]  /*7c70*/  @!P0 BRA `(.L_x_141) ;  /* 0xfffffffc00f08947 */ /* 0x004fea000383ffff */
[----:B------:R-:W-:Y:S05]  /*7c80*/  BRA `(.L_x_49) ;  /* 0xffffffac00e07947 */ /* 0x000fea000383ffff */
.L_x_57:
[----:B-1----:R1:W2:Y:S02]  /*7c90*/  SYNCS.PHASECHK.TRANS64.TRYWAIT P1, [R0+URZ+0xc0], R2 ;  /* 0x0000c002000075a7 */ /* 0x0022a400080211ff */
[----:B--2---:R-:W-:Y:S05]  /*7ca0*/  @!P1 NANOSLEEP.SYNCS 0x989680 ;  /* 0x009896800000995d */ /* 0x004fea0003900000 */
[----:B------:R-:W2:Y:S02]  /*7cb0*/  @!P1 SYNCS.PHASECHK.TRANS64 P1, [R0+URZ+0xc0], R2 ;  /* 0x0000c002000095a7 */ /* 0x000ea400080210ff */
[----:B--2---:R-:W-:Y:S05]  /*7cc0*/  @!P1 BRA `(.L_x_57) ;  /* 0xfffffffc00f09947 */ /* 0x004fea000383ffff */
[----:B------:R-:W-:Y:S05]  /*7cd0*/  BRA `(.L_x_142) ;  /* 0xffffffb400507947 */ /* 0x000fea000383ffff */
.L_x_58:
[----:B------:R-:W-:-:S07]  /*7ce0*/  MOV R2, UR7 ;  /* 0x0000000700027c02 */ /* 0x000fce0008000f00 */
.L_x_143:
[----:B-1----:R1:W2:Y:S02]  /*7cf0*/  SYNCS.PHASECHK.TRANS64.TRYWAIT P0, [R2+URZ+0x100], R0 ;  /* 0x00010000020075a7 */ /* 0x0022a400080011ff */
[----:B--2---:R-:W-:Y:S05]  /*7d00*/  @!P0 NANOSLEEP.SYNCS 0x989680 ;  /* 0x009896800000895d */ /* 0x004fea0003900000 */
[----:B------:R-:W2:Y:S02]  /*7d10*/  @!P0 SYNCS.PHASECHK.TRANS64 P0, [R2+URZ+0x100], R0 ;  /* 0x00010000020085a7 */ /* 0x000ea400080010ff */
[----:B--2---:R-:W-:Y:S05]  /*7d20*/  @!P0 BRA `(.L_x_143) ;  /* 0xfffffffc00f08947 */ /* 0x004fea000383ffff */
[----:B------:R-:W-:Y:S05]  /*7d30*/  BRA `(.L_x_144) ;  /* 0xffffffb400887947 */ /* 0x000fea000383ffff */
.L_x_61:
[----:B------:R-:W-:Y:S07]  /*7d40*/  MOV R0, UR6 ;  /* 0x0000000600007c02 */ /* 0x000fee0008000f00 */
.L_x_145:
[----:B-1----:R1:W2:Y:S02]  /*7d50*/  SYNCS.PHASECHK.TRANS64.TRYWAIT P0, [R0+URZ], R2 ;  /* 0x00000002000075a7 */ /* 0x0022a400080011ff */
[----:B--2---:R-:W-:Y:S05]  /*7d60*/  @!P0 NANOSLEEP.SYNCS 0x989680 ;  /* 0x009896800000895d */ /* 0x004fea0003900000 */
[----:B------:R-:W2:Y:S02]  /*7d70*/  @!P0 SYNCS.PHASECHK.TRANS64 P0, [R0+URZ], R2 ;  /* 0x00000002000085a7 */ /* 0x000ea400080010ff */
[----:B--2---:R-:W-:Y:S05]  /*7d80*/  @!P0 BRA `(.L_x_145) ;  /* 0xfffffffc00f08947 */ /* 0x004fea000383ffff */
[----:B------:R-:W-:Y:S05]  /*7d90*/  BRA `(.L_x_60) ;  /* 0xffffffb400a47947 */ /* 0x000fea000383ffff */
.L_x_64:
[----:B------:R-:W-:-:S07]  /*7da0*/  MOV R0, UR6 ;  /* 0x0000000600007c02 */ /* 0x000fce0008000f00 */
.L_x_146:
[----:B--2---:R2:W4:Y:S02]  /*7db0*/  SYNCS.PHASECHK.TRANS64.TRYWAIT P0, [R0+URZ], R2 ;  /* 0x00000002000075a7 */ /* 0x00452400080011ff */
[----:B----4-:R-:W-:Y:S05]  /*7dc0*/  @!P0 NANOSLEEP.SYNCS 0x989680 ;  /* 0x009896800000895d */ /* 0x010fea0003900000 */
[----:B------:R-:W4:Y:S02]  /*7dd0*/  @!P0 SYNCS.PHASECHK.TRANS64 P0, [R0+URZ], R2 ;  /* 0x00000002000085a7 */ /* 0x000f2400080010ff */
[----:B----4-:R-:W-:Y:S05]  /*7de0*/  @!P0 BRA `(.L_x_146) ;  /* 0xfffffffc00f08947 */ /* 0x010fea000383ffff */
[----:B------:R-:W-:Y:S05]  /*7df0*/  BRA `(.L_x_147) ;  /* 0xffffffb800807947 */ /* 0x000fea000383ffff */
.L_x_65:
[----:B------:R-:W-:-:S07]  /*7e00*/  MOV R0, UR6 ;  /* 0x0000000600007c02 */ /* 0x000fce0008000f00 */
.L_x_148:
[----:B-1----:R1:W2:Y:S02]  /*7e10*/  SYNCS.PHASECHK.TRANS64.TRYWAIT P0, [R0+URZ], R3 ;  /* 0x00000003000075a7 */ /* 0x0022a400080011ff */
[----:B--2---:R-:W-:Y:S05]  /*7e20*/  @!P0 NANOSLEEP.SYNCS 0x989680 ;  /* 0x009896800000895d */ /* 0x004fea0003900000 */
[----:B------:R-:W2:Y:S02]  /*7e30*/  @!P0 SYNCS.PHASECHK.TRANS64 P0, [R0+URZ], R3 ;  /* 0x00000003000085a7 */ /* 0x000ea400080010ff */
[----:B--2---:R-:W-:Y:S05]  /*7e40*/  @!P0 BRA `(.L_x_148) ;  /* 0xfffffffc00f08947 */ /* 0x004fea000383ffff */
[----:B------:R-:W-:Y:S05]  /*7e50*/  BRA `(.L_x_149) ;  /* 0xffffffb8008c7947 */ /* 0x000fea000383ffff */
.L_x_66:
[----:B------:R-:W-:-:S07]  /*7e60*/  MOV R0, UR6 ;  /* 0x0000000600007c02 */ /* 0x000fce0008000f00 */
.L_x_150:
[----:B-1----:R1:W2:Y:S02]  /*7e70*/  SYNCS.PHASECHK.TRANS64.TRYWAIT P0, [R0+URZ], R3 ;  /* 0x00000003000075a7 */ /* 0x0022a400080011ff */
[----:B--2---:R-:W-:Y:S05]  /*7e80*/  @!P0 NANOSLEEP.SYNCS 0x989680 ;  /* 0x009896800000895d */ /* 0x004fea0003900000 */
[----:B------:R-:W2:Y:S02]  /*7e90*/  @!P0 SYNCS.PHASECHK.TRANS64 P0, [R0+URZ], R3 ;  /* 0x00000003000085a7 */ /* 0x000ea400080010ff */
[----:B--2---:R-:W-:Y:S05]  /*7ea0*/  @!P0 BRA `(.L_x_150) ;  /* 0xfffffffc00f08947 */ /* 0x004fea000383ffff */
[----:B------:R-:W-:Y:S05]  /*7eb0*/  BRA `(.L_x_151) ;  /* 0xffffffb800987947 */ /* 0x000fea000383ffff */
.L_x_67:
[----:B-1----:R-:W-:-:S07]  /*7ec0*/  MOV R0, UR7 ;  /* 0x0000000700007c02 */ /* 0x002fce0008000f00 */
.L_x_152:
[----:B-1----:R1:W2:Y:S02]  /*7ed0*/  SYNCS.PHASECHK.TRANS64.TRYWAIT P0, [R0+URZ], R2 ;  /* 0x00000002000075a7 */ /* 0x0022a400080011ff */
[----:B--2---:R-:W-:Y:S05]  /*7ee0*/  @!P0 NANOSLEEP.SYNCS 0x989680 ;  /* 0x009896800000895d */ /* 0x004fea0003900000 */
[----:B------:R-:W2:Y:S02]  /*7ef0*/  @!P0 SYNCS.PHASECHK.TRANS64 P0, [R0+URZ], R2 ;  /* 0x00000002000085a7 */ /* 0x000ea400080010ff */
[----:B--2---:R-:W-:Y:S05]  /*7f00*/  @!P0 BRA `(.L_x_152) ;  /* 0xfffffffc00f08947 */ /* 0x004fea000383ffff */
[----:B------:R-:W-:Y:S05]  /*7f10*/  BRA `(.L_x_153) ;  /* 0xffffffb800a47947 */ /* 0x000fea000383ffff */
.L_x_72:
[----:B--2---:R2:W3:Y:S02]  /*7f20*/  SYNCS.PHASECHK.TRANS64.TRYWAIT P0, [R0+URZ+0xc0], R2 ;  /* 0x0000c002000075a7 */ /* 0x0044e400080011ff */
[----:B---3--:R-:W-:Y:S05]  /*7f30*/  @!P0 NANOSLEEP.SYNCS 0x989680 ;  /* 0x009896800000895d */ /* 0x008fea0003900000 */
[----:B------:R-:W3:Y:S02]  /*7f40*/  @!P0 SYNCS.PHASECHK.TRANS64 P0, [R0+URZ+0xc0], R2 ;  /* 0x0000c002000085a7 */ /* 0x000ee400080010ff */
[----:B---3--:R-:W-:Y:S05]  /*7f50*/  @!P0 BRA `(.L_x_72) ;  /* 0xfffffffc00f08947 */ /* 0x008fea000383ffff */
[----:B------:R-:W-:Y:S05]  /*7f60*/  BRA `(.L_x_154) ;  /* 0xffffffbc00a07947 */ /* 0x000fea000383ffff */
.L_x_75:
[----:B------:R-:W-:Y:S07]  /*7f70*/  MOV R0, UR7 ;  /* 0x0000000700007c02 */ /* 0x000fee0008000f00 */
.L_x_155:
[----:B--2---:R2:W3:Y:S02]  /*7f80*/  SYNCS.PHASECHK.TRANS64.TRYWAIT P0, [R0+URZ+0xb8], R2 ;  /* 0x0000b802000075a7 */ /* 0x0044e400080011ff */
[----:B---3--:R-:W-:Y:S05]  /*7f90*/  @!P0 NANOSLEEP.SYNCS 0x989680 ;  /* 0x009896800000895d */ /* 0x008fea0003900000 */
[----:B------:R-:W3:Y:S02]  /*7fa0*/  @!P0 SYNCS.PHASECHK.TRANS64 P0, [R0+URZ+0xb8], R2 ;  /* 0x0000b802000085a7 */ /* 0x000ee400080010ff */
[----:B---3--:R-:W-:Y:S05]  /*7fb0*/  @!P0 BRA `(.L_x_155) ;  /* 0xfffffffc00f08947 */ /* 0x008fea000383ffff */
[----:B------:R-:W-:Y:S05]  /*7fc0*/  BRA `(.L_x_74) ;  /* 0xffffffc000807947 */ /* 0x000fea000383ffff */
.L_x_78:
[----:B------:R-:W-:Y:S07]  /*7fd0*/  MOV R0, UR15 ;  /* 0x0000000f00007c02 */ /* 0x000fee0008000f00 */
.L_x_156:
[----:B-1----:R1:W2:Y:S02]  /*7fe0*/  SYNCS.PHASECHK.TRANS64.TRYWAIT P0, [R0+URZ+0x98], R9 ;  /* 0x00009809000075a7 */ /* 0x0022a400080011ff */
[----:B--2---:R-:W-:Y:S05]  /*7ff0*/  @!P0 NANOSLEEP.SYNCS 0x989680 ;  /* 0x009896800000895d */ /* 0x004fea0003900000 */
[----:B------:R-:W2:Y:S02]  /*8000*/  @!P0 SYNCS.PHASECHK.TRANS64 P0, [R0+URZ+0x98], R9 ;  /* 0x00009809000085a7 */ /* 0x000ea400080010ff */
[----:B--2---:R-:W-:Y:S05]  /*8010*/  @!P0 BRA `(.L_x_156) ;  /* 0xfffffffc00f08947 */ /* 0x004fea000383ffff */
[----:B------:R-:W-:Y:S05]  /*8020*/  BRA `(.L_x_157) ;  /* 0xffffffc000f87947 */ /* 0x000fea000383ffff */
.L_x_79:
[----:B------:R-:W-:Y:S07]  /*8030*/  MOV R0, UR13 ;  /* 0x0000000d00007c02 */ /* 0x000fee0008000f00 */
.L_x_158:
[----:B-1----:R1:W2:Y:S02]  /*8040*/  SYNCS.PHASECHK.TRANS64.TRYWAIT P0, [R0+URZ+0x98], R14 ;  /* 0x0000980e000075a7 */ /* 0x0022a400080011ff */
[----:B--2---:R-:W-:Y:S05]  /*8050*/  @!P0 NANOSLEEP.SYNCS 0x989680 ;  /* 0x009896800000895d */ /* 0x004fea0003900000 */
[----:B------:R-:W2:Y:S02]  /*8060*/  @!P0 SYNCS.PHASECHK.TRANS64 P0, [R0+URZ+0x98], R14 ;  /* 0x0000980e000085a7 */ /* 0x000ea400080010ff */
[----:B--2---:R-:W-:Y:S05]  /*8070*/  @!P0 BRA `(.L_x_158) ;  /* 0xfffffffc00f08947 */ /* 0x004fea000383ffff */
[----:B------:R-:W-:Y:S05]  /*8080*/  BRA `(.L_x_159) ;  /* 0xffffffc400987947 */ /* 0x000fea000383ffff */
.L_x_81:
[----:B------:R-:W-:-:S07]  /*8090*/  MOV R0, UR4 ;  /* 0x0000000400007c02 */ /* 0x000fce0008000f00 */
.L_x_160:
[----:B-1----:R1:W3:Y:S02]  /*80a0*/  SYNCS.PHASECHK.TRANS64.TRYWAIT P0, [R0+URZ], R2 ;  /* 0x00000002000075a7 */ /* 0x0022e400080011ff */
[----:B---3--:R-:W-:Y:S05]  /*80b0*/  @!P0 NANOSLEEP.SYNCS 0x989680 ;  /* 0x009896800000895d */ /* 0x008fea0003900000 */
[----:B------:R-:W3:Y:S02]  /*80c0*/  @!P0 SYNCS.PHASECHK.TRANS64 P0, [R0+URZ], R2 ;  /* 0x00000002000085a7 */ /* 0x000ee400080010ff */
[----:B---3--:R-:W-:Y:S05]  /*80d0*/  @!P0 BRA `(.L_x_160) ;  /* 0xfffffffc00f08947 */ /* 0x008fea000383ffff */
[----:B------:R-:W-:Y:S05]  /*80e0*/  BRA `(.L_x_161) ;  /* 0xffffffc800247947 */ /* 0x000fea000383ffff */
.L_x_82:
[----:B------:R-:W-:-:S07]  /*80f0*/  MOV R0, UR4 ;  /* 0x0000000400007c02 */ /* 0x000fce0008000f00 */
.L_x_162:
[----:B-1----:R1:W3:Y:S02]  /*8100*/  SYNCS.PHASECHK.TRANS64.TRYWAIT P0, [R0+URZ], R2 ;  /* 0x00000002000075a7 */ /* 0x0022e400080011ff */
[----:B---3--:R-:W-:Y:S05]  /*8110*/  @!P0 NANOSLEEP.SYNCS 0x989680 ;  /* 0x009896800000895d */ /* 0x008fea0003900000 */
[----:B------:R-:W3:Y:S02]  /*8120*/  @!P0 SYNCS.PHASECHK.TRANS64 P0, [R0+URZ], R2 ;  /* 0x00000002000085a7 */ /* 0x000ee400080010ff */
[----:B---3--:R-:W-:Y:S05]  /*8130*/  @!P0 BRA `(.L_x_162) ;  /* 0xfffffffc00f08947 */ /* 0x008fea000383ffff */
[----:B------:R-:W-:Y:S05]  /*8140*/  BRA `(.L_x_163) ;  /* 0xffffffc800307947 */ /* 0x000fea000383ffff */
.L_x_84:
[----:B--2---:R2:W4:Y:S02]  /*8150*/  SYNCS.PHASECHK.TRANS64.TRYWAIT P0, [R0+URZ+0xc0], R2 ;  /* 0x0000c002000075a7 */ /* 0x00452400080011ff */
[----:B----4-:R-:W-:Y:S05]  /*8160*/  @!P0 NANOSLEEP.SYNCS 0x989680 ;  /* 0x009896800000895d */ /* 0x010fea0003900000 */
[----:B------:R-:W4:Y:S02]  /*8170*/  @!P0 SYNCS.PHASECHK.TRANS64 P0, [R0+URZ+0xc0], R2 ;  /* 0x0000c002000085a7 */ /* 0x000f2400080010ff */
[----:B----4-:R-:W-:Y:S05]  /*8180*/  @!P0 BRA `(.L_x_84) ;  /* 0xfffffffc00f08947 */ /* 0x010fea000383ffff */
[----:B------:R-:W-:Y:S05]  /*8190*/  BRA `(.L_x_164) ;  /* 0xffffffcc00147947 */ /* 0x000fea000383ffff */
.L_x_94:
[----:B-1----:R1:W3:Y:S02]  /*81a0*/  SYNCS.PHASECHK.TRANS64.TRYWAIT P1, [R0+URZ+0x80], R3 ;  /* 0x00008003000075a7 */ /* 0x0022e400080211ff */
[----:B---3--:R-:W-:Y:S05]  /*81b0*/  @!P1 NANOSLEEP.SYNCS 0x989680 ;  /* 0x009896800000995d */ /* 0x008fea0003900000 */
[----:B------:R-:W3:Y:S02]  /*81c0*/  @!P1 SYNCS.PHASECHK.TRANS64 P1, [R0+URZ+0x80], R3 ;  /* 0x00008003000095a7 */ /* 0x000ee400080210ff */
[----:B---3--:R-:W-:Y:S05]  /*81d0*/  @!P1 BRA `(.L_x_94) ;  /* 0xfffffffc00f09947 */ /* 0x008fea000383ffff */
[----:B------:R-:W-:Y:S05]  /*81e0*/  BRA `(.L_x_93) ;  /* 0xffffffd800447947 */ /* 0x000fea000383ffff */
.L_x_96:
[----:B-1----:R1:W4:Y:S02]  /*81f0*/  SYNCS.PHASECHK.TRANS64.TRYWAIT P0, [R73+URZ+0xe0], R2 ;  /* 0x0000e002490075a7 */ /* 0x00232400080011ff */
[----:B----4-:R-:W-:Y:S05]  /*8200*/  @!P0 NANOSLEEP.SYNCS 0x989680 ;  /* 0x009896800000895d */ /* 0x010fea0003900000 */
[----:B------:R-:W4:Y:S02]  /*8210*/  @!P0 SYNCS.PHASECHK.TRANS64 P0, [R73+URZ+0xe0], R2 ;  /* 0x0000e002490085a7 */ /* 0x000f2400080010ff */
[----:B----4-:R-:W-:Y:S05]  /*8220*/  @!P0 BRA `(.L_x_96) ;  /* 0xfffffffc00f08947 */ /* 0x010fea000383ffff */
[----:B------:R-:W-:Y:S05]  /*8230*/  BRA `(.L_x_95) ;  /* 0xffffffd8007c7947 */ /* 0x000fea000383ffff */
.L_x_107:
[----:B--2---:R2:W4:Y:S02]  /*8240*/  SYNCS.PHASECHK.TRANS64.TRYWAIT P0, [R2+URZ+0x80], R107 ;  /* 0x0000806b020075a7 */ /* 0x00452400080011ff */
[----:B----4-:R-:W-:Y:S05]  /*8250*/  @!P0 NANOSLEEP.SYNCS 0x989680 ;  /* 0x009896800000895d */ /* 0x010fea0003900000 */
[----:B------:R-:W4:Y:S02]  /*8260*/  @!P0 SYNCS.PHASECHK.TRANS64 P0, [R2+URZ+0x80], R107 ;  /* 0x0000806b020085a7 */ /* 0x000f2400080010ff */
[----:B----4-:R-:W-:Y:S05]  /*8270*/  @!P0 BRA `(.L_x_107) ;  /* 0xfffffffc00f08947 */ /* 0x010fea000383ffff */
[----:B------:R-:W-:Y:S05]  /*8280*/  BRA `(.L_x_106) ;  /* 0xffffffe400647947 */ /* 0x000fea000383ffff */
        .weak           $__internal_0_$__cuda_sm10x_tcgen05_guardrail_trap_col_being_dealloced_not_returned_by_alloc
        .type           $__internal_0_$__cuda_sm10x_tcgen05_guardrail_trap_col_being_dealloced_not_returned_by_alloc,@function
        .size           $__internal_0_$__cuda_sm10x_tcgen05_guardrail_trap_col_being_dealloced_not_returned_by_alloc,($__internal_1_$__cuda_sm10x_tcgen05_guardrail_trap_phase_invalid_during_alloc - $__internal_0_$__cuda_sm10x_tcgen05_guardrail_trap_col_being_dealloced_not_returned_by_alloc)
$__internal_0_$__cuda_sm10x_tcgen05_guardrail_trap_col_being_dealloced_not_returned_by_alloc:
[----:B------:R-:W-:Y:S05]  /*8290*/  BPT.TRAP 0x1 ;  /* 0x000000040000795c */ /* 0x000fea0000300000 */
[----:B------:R-:W-:-:S04]  /*82a0*/  HFMA2 R3, -RZ, RZ, 0, 0 ;  /* 0x00000000ff037431 */ /* 0x000fc800000001ff */
[----:B------:R-:W-:Y:S05]  /*82b0*/  RET.REL.NODEC R2 `(_ZN7cutlass13device_kernelINS_4gemm6kernel13GemmUniversalIN4cute5tupleIJiiiiEEENS1_10collective13CollectiveMmaINS1_35MainloopSm100TmaUmmaWarpSpecializedILi8ELi2ELi4ENS5_IJNS4_1CILi1EEESB_SB_EEEEENS5_IJNSA_ILi128EEENSA_ILi64EEESF_EEENS_10bfloat16_tENS5_IJlSB_lEEESH_SI_NS4_8TiledMMAINS4_8MMA_AtomIJNS4_20SM100_MMA_F16BF16_SSISH_SH_fLi128ELi64ELNS4_4UMMA5MajorE0ELSN_0ELNSM_7ScaleInE0ELSO_0EEEEEENS4_6LayoutISC_NS5_IJNSA_ILi0EEESS_SS_EEEEENS5_IJNS4_10UnderscoreESV_SV_EEEEENS4_13SM90_TMA_LOADENS4_14ComposedLayoutINS4_7SwizzleILi3ELi4ELi3EEENS4_18smem_ptr_flag_bitsILi16EEENSR_INS5_IJNSA_ILi8EEESF_EEENS5_IJSF_SB_EEEEEEEvNS4_8identityESY_S18_vS19_EENS_8epilogue10collective18CollectiveEpilogueINS1B_23Sm100TmaWarpSpecializedILi3ELi2ELi32ELb1ELb0EEEJSG_NS5_IJNSR_ISE_SB_EENSR_INSA_ILi32EEESB_EEEEESH_SI_SH_SI_NS1B_6fusion15FusionCallbacksIS1F_NS1K_17LinearCombinationISH_fSH_fLNS_15FloatRoundStyleE2EEESG_S1J_JEEENS4_5SM1004TMEM4LOAD26SM100_TMEM_LOAD_32dp32b32xESY_NSZ_INS10_ILi2ELi4ELi3EEES13_NSR_INS5_IJS14_S1H_EEENS5_IJS1H_SB_EEEEEEENS4_39AutoVectorizingCopyWithAssumedAlignmentILi128EEENS4_14SM90_TMA_STOREES1Y_S20_S20_EEEvvEEEEvNT_6ParamsE) ;  /* 0xffffff7c02507950 */ /* 0x000fea0003c3ffff */
        .weak           $__internal_1_$__cuda_sm10x_tcgen05_guardrail_trap_phase_invalid_during_alloc
        .type           $__internal_1_$__cuda_sm10x_tcgen05_guardrail_trap_phase_invalid_during_alloc,@function
        .size           $__internal_1_$__cuda_sm10x_tcgen05_guardrail_trap_phase_invalid_during_alloc,($__internal_2_$__cuda_sm10x_tcgen05_guardrail_trap_unallocated_columns_being_dealloced - $__internal_1_$__cuda_sm10x_tcgen05_guardrail_trap_phase_invalid_during_alloc)
$__internal_1_$__cuda_sm10x_tcgen05_guardrail_trap_phase_invalid_during_alloc:
[----:B------:R-:W-:Y:S05]  /*82c0*/  BPT.TRAP 0x1 ;  /* 0x000000040000795c */ /* 0x000fea0000300000 */
[----:B------:R-:W-:-:S04]  /*82d0*/  MOV R3, 0x0 ;  /* 0x0000000000037802 */ /* 0x000fc80000000f00 */
[----:B------:R-:W-:Y:S05]  /*82e0*/  RET.REL.NODEC R2 `(_ZN7cutlass13device_kernelINS_4gemm6kernel13GemmUniversalIN4cute5tupleIJiiiiEEENS1_10collective13CollectiveMmaINS1_35MainloopSm100TmaUmmaWarpSpecializedILi8ELi2ELi4ENS5_IJNS4_1CILi1EEESB_SB_EEEEENS5_IJNSA_ILi128EEENSA_ILi64EEESF_EEENS_10bfloat16_tENS5_IJlSB_lEEESH_SI_NS4_8TiledMMAINS4_8MMA_AtomIJNS4_20SM100_MMA_F16BF16_SSISH_SH_fLi128ELi64ELNS4_4UMMA5MajorE0ELSN_0ELNSM_7ScaleInE0ELSO_0EEEEEENS4_6LayoutISC_NS5_IJNSA_ILi0EEESS_SS_EEEEENS5_IJNS4_10UnderscoreESV_SV_EEEEENS4_13SM90_TMA_LOADENS4_14ComposedLayoutINS4_7SwizzleILi3ELi4ELi3EEENS4_18smem_ptr_flag_bitsILi16EEENSR_INS5_IJNSA_ILi8EEESF_EEENS5_IJSF_SB_EEEEEEEvNS4_8identityESY_S18_vS19_EENS_8epilogue10collective18CollectiveEpilogueINS1B_23Sm100TmaWarpSpecializedILi3ELi2ELi32ELb1ELb0EEEJSG_NS5_IJNSR_ISE_SB_EENSR_INSA_ILi32EEESB_EEEEESH_SI_SH_SI_NS1B_6fusion15FusionCallbacksIS1F_NS1K_17LinearCombinationISH_fSH_fLNS_15FloatRoundStyleE2EEESG_S1J_JEEENS4_5SM1004TMEM4LOAD26SM100_TMEM_LOAD_32dp32b32xESY_NSZ_INS10_ILi2ELi4ELi3EEES13_NSR_INS5_IJS14_S1H_EEENS5_IJS1H_SB_EEEEEEENS4_39AutoVectorizingCopyWithAssumedAlignmentILi128EEENS4_14SM90_TMA_STOREES1Y_S20_S20_EEEvvEEEEvNT_6ParamsE) ;  /* 0xffffff7c02447950 */ /* 0x000fea0003c3ffff */
        .weak           $__internal_2_$__cuda_sm10x_tcgen05_guardrail_trap_unallocated_columns_being_dealloced
        .type           $__internal_2_$__cuda_sm10x_tcgen05_guardrail_trap_unallocated_columns_being_dealloced,@function
        .size           $__internal_2_$__cuda_sm10x_tcgen05_guardrail_trap_unallocated_columns_being_dealloced,(.L_x_166 - $__internal_2_$__cuda_sm10x_tcgen05_guardrail_trap_unallocated_columns_being_dealloced)
$__internal_2_$__cuda_sm10x_tcgen05_guardrail_trap_unallocated_columns_being_dealloced:
[----:B------:R-:W-:Y:S05]  /*82f0*/  BPT.TRAP 0x1 ;  /* 0x000000040000795c */ /* 0x000fea0000300000 */
[----:B------:R-:W-:-:S04]  /*8300*/  HFMA2 R3, -RZ, RZ, 0, 0 ;  /* 0x00000000ff037431 */ /* 0x000fc800000001ff */
[----:B------:R-:W-:Y:S05]  /*8310*/  RET.REL.NODEC R2 `(_ZN7cutlass13device_kernelINS_4gemm6kernel13GemmUniversalIN4cute5tupleIJiiiiEEENS1_10collective13CollectiveMmaINS1_35MainloopSm100TmaUmmaWarpSpecializedILi8ELi2ELi4ENS5_IJNS4_1CILi1EEESB_SB_EEEEENS5_IJNSA_ILi128EEENSA_ILi64EEESF_EEENS_10bfloat16_tENS5_IJlSB_lEEESH_SI_NS4_8TiledMMAINS4_8MMA_AtomIJNS4_20SM100_MMA_F16BF16_SSISH_SH_fLi128ELi64ELNS4_4UMMA5MajorE0ELSN_0ELNSM_7ScaleInE0ELSO_0EEEEEENS4_6LayoutISC_NS5_IJNSA_ILi0EEESS_SS_EEEEENS5_IJNS4_10UnderscoreESV_SV_EEEEENS4_13SM90_TMA_LOADENS4_14ComposedLayoutINS4_7SwizzleILi3ELi4ELi3EEENS4_18smem_ptr_flag_bitsILi16EEENSR_INS5_IJNSA_ILi8EEESF_EEENS5_IJSF_SB_EEEEEEEvNS4_8identityESY_S18_vS19_EENS_8epilogue10collective18CollectiveEpilogueINS1B_23Sm100TmaWarpSpecializedILi3ELi2ELi32ELb1ELb0EEEJSG_NS5_IJNSR_ISE_SB_EENSR_INSA_ILi32EEESB_EEEEESH_SI_SH_SI_NS1B_6fusion15FusionCallbacksIS1F_NS1K_17LinearCombinationISH_fSH_fLNS_15FloatRoundStyleE2EEESG_S1J_JEEENS4_5SM1004TMEM4LOAD26SM100_TMEM_LOAD_32dp32b32xESY_NSZ_INS10_ILi2ELi4ELi3EEES13_NSR_INS5_IJS14_S1H_EEENS5_IJS1H_SB_EEEEEEENS4_39AutoVectorizingCopyWithAssumedAlignmentILi128EEENS4_14SM90_TMA_STOREES1Y_S20_S20_EEEvvEEEEvNT_6ParamsE) ;  /* 0xffffff7c02387950 */ /* 0x000fea0003c3ffff */
.L_x_165:
[----:B------:R-:W-:-:S00]  /*8320*/  BRA `(.L_x_165) ;  /* 0xfffffffc00fc7947 */ /* 0x000fc0000383ffff */
[----:B------:R-:W-:-:S00]  /*8330*/  NOP ;  /* 0x0000000000007918 */ /* 0x000fc00000000000 */
        /* <DEDUP_REMOVED lines=12> */
.L_x_166:


//--------------------- .nv.global.init           --------------------------
	.section	.nv.global.init,"aw",@progbits
.nv.global.init:
	.type		$str$27,@object
	.size		$str$27,($str$28 - $str$27)
$str$27:
        /*0000*/ 	.byte	0x28, 0x61, 0x64, 0x64, 0x72, 0x65, 0x73, 0x73, 0x20, 0x26, 0x20, 0x6d, 0x61, 0x73, 0x6b, 0x29
        /*0010*/ 	.byte	0x20, 0x3d, 0x3d, 0x20, 0x30, 0x00
	.type		$str$28,@object
	.size		$str$28,($str$26 - $str$28)
$str$28:
        /*0016*/ 	.byte	0x2f, 0x74, 0x6d, 0x70, 0x2f, 0x63, 0x75, 0x74, 0x6c, 0x61, 0x73, 0x73, 0x5f, 0x73, 0x77, 0x65
        /*0026*/ 	.byte	0x65, 0x70, 0x5f, 0x73, 0x72, 0x63, 0x2f, 0x69, 0x6e, 0x63, 0x6c, 0x75, 0x64, 0x65, 0x2f, 0x63
        /*0036*/ 	.byte	0x75, 0x74, 0x65, 0x2f, 0x70, 0x6f, 0x69, 0x6e, 0x74, 0x65, 0x72, 0x5f, 0x66, 0x6c, 0x61, 0x67
        /*0046*/ 	.byte	0x67, 0x65, 0x64, 0x2e, 0x68, 0x70, 0x70, 0x00
	.type		$str$26,@object
	.size		$str$26,($str$25 - $str$26)
$str$26:
        /*004e*/ 	.byte	0x2f, 0x74, 0x6d, 0x70, 0x2f, 0x63, 0x75, 0x74, 0x6c, 0x61, 0x73, 0x73, 0x5f, 0x73, 0x77, 0x65
        /*005e*/ 	.byte	0x65, 0x70, 0x5f, 0x73, 0x72, 0x63, 0x2f, 0x69, 0x6e, 0x63, 0x6c, 0x75, 0x64, 0x65, 0x2f, 0x63
        /*006e*/ 	.byte	0x75, 0x74, 0x65, 0x2f, 0x61, 0x74, 0x6f, 0x6d, 0x2f, 0x63, 0x6f, 0x70, 0x79, 0x5f, 0x74, 0x72
        /*007e*/ 	.byte	0x61, 0x69, 0x74, 0x73, 0x5f, 0x73, 0x6d, 0x31, 0x30, 0x30, 0x2e, 0x68, 0x70, 0x70, 0x00
	.type		$str$25,@object
	.size		$str$25,(__unnamed_1 - $str$25)
$str$25:
        /*008d*/ 	.byte	0x28, 0x28, 0x75, 0x69, 0x6e, 0x74, 0x33, 0x32, 0x5f, 0x74, 0x28, 0x74, 0x68, 0x72, 0x65, 0x61
        /*009d*/ 	.byte	0x64, 0x49, 0x64, 0x78, 0x2e, 0x78, 0x29, 0x20, 0x2f, 0x20, 0x33, 0x32, 0x29, 0x20, 0x25, 0x20
        /*00ad*/ 	.byte	0x34, 0x29, 0x20, 0x3d, 0x3d, 0x20, 0x28, 0x28, 0x28, 0x74, 0x6d, 0x65, 0x6d, 0x5f, 0x61, 0x64
        /*00bd*/ 	.byte	0x64, 0x72, 0x20, 0x3e, 0x3e, 0x20, 0x31, 0x36, 0x29, 0x20, 0x2f, 0x20, 0x33, 0x32, 0x29, 0x20
        /*00cd*/ 	.byte	0x25, 0x20, 0x34, 0x29, 0x00
	.type		__unnamed_1,@object
	.size		__unnamed_1,(__unnamed_2 - __unnamed_1)
__unnamed_1:
        /*00d2*/ 	.byte	0x61, 0x75, 0x74, 0x6f, 0x20, 0x63, 0x75, 0x74, 0x65, 0x3a, 0x3a, 0x61, 0x73, 0x5f, 0x70, 0x6f
        /* <DEDUP_REMOVED lines=24> */
        /*0262*/ 	.byte	0x34, 0x30, 0x39, 0x36, 0x3e, 0x3e, 0x3e, 0x3e, 0x5d, 0x00
	.type		__unnamed_2,@object
	.size		__unnamed_2,(.L_2 - __unnamed_2)
__unnamed_2:
        /* <DEDUP_REMOVED lines=42> */
        /*050c*/ 	.byte	0x3e, 0x3e, 0x5d, 0x00
.L_2:


//--------------------- .nv.shared._ZN7cutlass13device_kernelINS_4gemm6kernel13GemmUniversalIN4cute5tupleIJiiiiEEENS1_10collective13CollectiveMmaINS1_35MainloopSm100TmaUmmaWarpSpecializedILi8ELi2ELi4ENS5_IJNS4_1CILi1EEESB_SB_EEEEENS5_IJNSA_ILi128EEENSA_ILi64EEESF_EEENS_10bfloat16_tENS5_IJlSB_lEEESH_SI_NS4_8TiledMMAINS4_8MMA_AtomIJNS4_20SM100_MMA_F16BF16_SSISH_SH_fLi128ELi64ELNS4_4UMMA5MajorE0ELSN_0ELNSM_7ScaleInE0ELSO_0EEEEEENS4_6LayoutISC_NS5_IJNSA_ILi0EEESS_SS_EEEEENS5_IJNS4_10UnderscoreESV_SV_EEEEENS4_13SM90_TMA_LOADENS4_14ComposedLayoutINS4_7SwizzleILi3ELi4ELi3EEENS4_18smem_ptr_flag_bitsILi16EEENSR_INS5_IJNSA_ILi8EEESF_EEENS5_IJSF_SB_EEEEEEEvNS4_8identityESY_S18_vS19_EENS_8epilogue10collective18CollectiveEpilogueINS1B_23Sm100TmaWarpSpecializedILi3ELi2ELi32ELb1ELb0EEEJSG_NS5_IJNSR_ISE_SB_EENSR_INSA_ILi32EEESB_EEEEESH_SI_SH_SI_NS1B_6fusion15FusionCallbacksIS1F_NS1K_17LinearCombinationISH_fSH_fLNS_15FloatRoundStyleE2EEESG_S1J_JEEENS4_5SM1004TMEM4LOAD26SM100_TMEM_LOAD_32dp32b32xESY_NSZ_INS10_ILi2ELi4ELi3EEES13_NSR_INS5_IJS14_S1H_EEENS5_IJS1H_SB_EEEEEEENS4_39AutoVectorizingCopyWithAssumedAlignmentILi128EEENS4_14SM90_TMA_STOREES1Y_S20_S20_EEEvvEEEEvNT_6ParamsE --------------------------
	.section	.nv.shared._ZN7cutlass13device_kernelINS_4gemm6kernel13GemmUniversalIN4cute5tupleIJiiiiEEENS1_10collective13CollectiveMmaINS1_35MainloopSm100TmaUmmaWarpSpecializedILi8ELi2ELi4ENS5_IJNS4_1CILi1EEESB_SB_EEEEENS5_IJNSA_ILi128EEENSA_ILi64EEESF_EEENS_10bfloat16_tENS5_IJlSB_lEEESH_SI_NS4_8TiledMMAINS4_8MMA_AtomIJNS4_20SM100_MMA_F16BF16_SSISH_SH_fLi128ELi64ELNS4_4UMMA5MajorE0ELSN_0ELNSM_7ScaleInE0ELSO_0EEEEEENS4_6LayoutISC_NS5_IJNSA_ILi0EEESS_SS_EEEEENS5_IJNS4_10UnderscoreESV_SV_EEEEENS4_13SM90_TMA_LOADENS4_14ComposedLayoutINS4_7SwizzleILi3ELi4ELi3EEENS4_18smem_ptr_flag_bitsILi16EEENSR_INS5_IJNSA_ILi8EEESF_EEENS5_IJSF_SB_EEEEEEEvNS4_8identityESY_S18_vS19_EENS_8epilogue10collective18CollectiveEpilogueINS1B_23Sm100TmaWarpSpecializedILi3ELi2ELi32ELb1ELb0EEEJSG_NS5_IJNSR_ISE_SB_EENSR_INSA_ILi32EEESB_EEEEESH_SI_SH_SI_NS1B_6fusion15FusionCallbacksIS1F_NS1K_17LinearCombinationISH_fSH_fLNS_15FloatRoundStyleE2EEESG_S1J_JEEENS4_5SM1004TMEM4LOAD26SM100_TMEM_LOAD_32dp32b32xESY_NSZ_INS10_ILi2ELi4ELi3EEES13_NSR_INS5_IJS14_S1H_EEENS5_IJS1H_SB_EEEEEEENS4_39AutoVectorizingCopyWithAssumedAlignmentILi128EEENS4_14SM90_TMA_STOREES1Y_S20_S20_EEEvvEEEEvNT_6ParamsE,"aw",@nobits
	.sectionflags	@""
	.align	16
	.zero		1024


//--------------------- .nv.shared.reserved.0     --------------------------
	.section	.nv.shared.reserved.0,"aw",@nobits
	.weak		__nv_reservedSMEM_offset_0_alias
	.size		__nv_reservedSMEM_offset_0_alias, 0, 64
	.other		__nv_reservedSMEM_offset_0_alias,@"STO_CUDA_RESERVED_SHARED STV_DEFAULT"
__nv_reservedSMEM_offset_0_alias:
	.zero		0
.nv.shared.reserved.0:
	.zero		64
	.weak		__nv_reservedSMEM_tcgen05_partition
	.type		__nv_reservedSMEM_tcgen05_partition,@object
	.size		__nv_reservedSMEM_tcgen05_partition,(.L_0 - __nv_reservedSMEM_tcgen05_partition)
__nv_reservedSMEM_tcgen05_partition:
	.zero		32
.L_0:


//--------------------- .nv.global                --------------------------
	.section	.nv.global,"aw",@nobits
.nv.global:
	.type		_ZN40_INTERNAL_bf96618f_4_k_cu_5dd21390_328074cute1_E,@object
	.size		_ZN40_INTERNAL_bf96618f_4_k_cu_5dd21390_328074cute1_E,(_ZN40_INTERNAL_bf96618f_4_k_cu_5dd21390_328074cuda3std3__45__cpo6cbeginE - _ZN40_INTERNAL_bf96618f_4_k_cu_5dd21390_328074cute1_E)
_ZN40_INTERNAL_bf96618f_4_k_cu_5dd21390_328074cute1_E:
	.zero		1
	.type		_ZN40_INTERNAL_bf96618f_4_k_cu_5dd21390_328074cuda3std3__45__cpo6cbeginE,@object
	.size		_ZN40_INTERNAL_bf96618f_4_k_cu_5dd21390_328074cuda3std3__45__cpo6cbeginE,(_ZN40_INTERNAL_bf96618f_4_k_cu_5dd21390_328074cuda3std3__48in_placeE - _ZN40_INTERNAL_bf96618f_4_k_cu_5dd21390_328074cuda3std3__45__cpo6cbeginE)
_ZN40_INTERNAL_bf96618f_4_k_cu_5dd21390_328074cuda3std3__45__cpo6cbeginE:
	.zero		1
	.type		_ZN40_INTERNAL_bf96618f_4_k_cu_5dd21390_328074cuda3std3__48in_placeE,@object
	.size		_ZN40_INTERNAL_bf96618f_4_k_cu_5dd21390_328074cuda3std3__48in_placeE,(_ZN40_INTERNAL_bf96618f_4_k_cu_5dd21390_328074cuda3std6ranges3__45__cpo9iter_moveE - _ZN40_INTERNAL_bf96618f_4_k_cu_5dd21390_328074cuda3std3__48in_placeE)
_ZN40_INTERNAL_bf96618f_4_k_cu_5dd21390_328074cuda3std3__48in_placeE:
	.zero		1
	.type		_ZN40_INTERNAL_bf96618f_4_k_cu_5dd21390_328074cuda3std6ranges3__45__cpo9iter_moveE,@object
	.size		_ZN40_INTERNAL_bf96618f_4_k_cu_5dd21390_328074cuda3std6ranges3__45__cpo9iter_moveE,(_ZN40_INTERNAL_bf96618f_4_k_cu_5dd21390_328074cuda3std3__45__cpo5beginE - _ZN40_INTERNAL_bf96618f_4_k_cu_5dd21390_328074cuda3std6ranges3__45__cpo9iter_moveE)
_ZN40_INTERNAL_bf96618f_4_k_cu_5dd21390_328074cuda3std6ranges3__45__cpo9iter_moveE:
	.zero		1
	.type		_ZN40_INTERNAL_bf96618f_4_k_cu_5dd21390_328074cuda3std3__45__cpo5beginE,@object
	.size		_ZN40_INTERNAL_bf96618f_4_k_cu_5dd21390_328074cuda3std3__45__cpo5beginE,(_ZN40_INTERNAL_bf96618f_4_k_cu_5dd21390_328074cuda3std3__442_GLOBAL__N__bf96618f_4_k_cu_5dd21390_328076ignoreE - _ZN40_INTERNAL_bf96618f_4_k_cu_5dd21390_328074cuda3std3__45__cpo5beginE)
_ZN40_INTERNAL_bf96618f_4_k_cu_5dd21390_328074cuda3std3__45__cpo5beginE:
	.zero		1
	.type		_ZN40_INTERNAL_bf96618f_4_k_cu_5dd21390_328074cuda3std3__442_GLOBAL__N__bf96618f_4_k_cu_5dd21390_328076ignoreE,@object
	.size		_ZN40_INTERNAL_bf96618f_4_k_cu_5dd21390_328074cuda3std3__442_GLOBAL__N__bf96618f_4_k_cu_5dd21390_328076ignoreE,(_ZN40_INTERNAL_bf96618f_4_k_cu_5dd21390_328074cute7productE - _ZN40_INTERNAL_bf96618f_4_k_cu_5dd21390_328074cuda3std3__442_GLOBAL__N__bf96618f_4_k_cu_5dd21390_328076ignoreE)
_ZN40_INTERNAL_bf96618f_4_k_cu_5dd21390_328074cuda3std3__442_GLOBAL__N__bf96618f_4_k_cu_5dd21390_328076ignoreE:
	.zero		1
	.type		_ZN40_INTERNAL_bf96618f_4_k_cu_5dd21390_328074cute7productE,@object
	.size		_ZN40_INTERNAL_bf96618f_4_k_cu_5dd21390_328074cute7productE,(_ZN40_INTERNAL_bf96618f_4_k_cu_5dd21390_328074cuda3std3__45__cpo3endE - _ZN40_INTERNAL_bf96618f_4_k_cu_5dd21390_328074cute7productE)
_ZN40_INTERNAL_bf96618f_4_k_cu_5dd21390_328074cute7productE:
	.zero		1
	.type		_ZN40_INTERNAL_bf96618f_4_k_cu_5dd21390_328074cuda3std3__45__cpo3endE,@object
	.size		_ZN40_INTERNAL_bf96618f_4_k_cu_5dd21390_328074cuda3std3__45__cpo3endE,(_ZN40_INTERNAL_bf96618f_4_k_cu_5dd21390_328074cuda3std3__419piecewise_constructE - _ZN40_INTERNAL_bf96618f_4_k_cu_5dd21390_328074cuda3std3__45__cpo3endE)
_ZN40_INTERNAL_bf96618f_4_k_cu_5dd21390_328074cuda3std3__45__cpo3endE:
	.zero		1
	.type		_ZN40_INTERNAL_bf96618f_4_k_cu_5dd21390_328074cuda3std3__419piecewise_constructE,@object
	.size		_ZN40_INTERNAL_bf96618f_4_k_cu_5dd21390_328074cuda3std3__419piecewise_constructE,(_ZN40_INTERNAL_bf96618f_4_k_cu_5dd21390_328074cuda3std3__45__cpo4cendE - _ZN40_INTERNAL_bf96618f_4_k_cu_5dd21390_328074cuda3std3__419piecewise_constructE)
_ZN40_INTERNAL_bf96618f_4_k_cu_5dd21390_328074cuda3std3__419piecewise_constructE:
	.zero		1
	.type		_ZN40_INTERNAL_bf96618f_4_k_cu_5dd21390_328074cuda3std3__45__cpo4cendE,@object
	.size		_ZN40_INTERNAL_bf96618f_4_k_cu_5dd21390_328074cuda3std3__45__cpo4cendE,(_ZN40_INTERNAL_bf96618f_4_k_cu_5dd21390_328074cuda3std6ranges3__45__cpo4swapE - _ZN40_INTERNAL_bf96618f_4_k_cu_5dd21390_328074cuda3std3__45__cpo4cendE)
_ZN40_INTERNAL_bf96618f_4_k_cu_5dd21390_328074cuda3std3__45__cpo4cendE:
	.zero		1
	.type		_ZN40_INTERNAL_bf96618f_4_k_cu_5dd21390_328074cuda3std6ranges3__45__cpo4swapE,@object
	.size		_ZN40_INTERNAL_bf96618f_4_k_cu_5dd21390_328074cuda3std6ranges3__45__cpo4swapE,(.L_10 - _ZN40_INTERNAL_bf96618f_4_k_cu_5dd21390_328074cuda3std6ranges3__45__cpo4swapE)
_ZN40_INTERNAL_bf96618f_4_k_cu_5dd21390_328074cuda3std6ranges3__45__cpo4swapE:
	.zero		1
.L_10:


//--------------------- .nv.constant0._ZN7cutlass13device_kernelINS_4gemm6kernel13GemmUniversalIN4cute5tupleIJiiiiEEENS1_10collective13CollectiveMmaINS1_35MainloopSm100TmaUmmaWarpSpecializedILi8ELi2ELi4ENS5_IJNS4_1CILi1EEESB_SB_EEEEENS5_IJNSA_ILi128EEENSA_ILi64EEESF_EEENS_10bfloat16_tENS5_IJlSB_lEEESH_SI_NS4_8TiledMMAINS4_8MMA_AtomIJNS4_20SM100_MMA_F16BF16_SSISH_SH_fLi128ELi64ELNS4_4UMMA5MajorE0ELSN_0ELNSM_7ScaleInE0ELSO_0EEEEEENS4_6LayoutISC_NS5_IJNSA_ILi0EEESS_SS_EEEEENS5_IJNS4_10UnderscoreESV_SV_EEEEENS4_13SM90_TMA_LOADENS4_14ComposedLayoutINS4_7SwizzleILi3ELi4ELi3EEENS4_18smem_ptr_flag_bitsILi16EEENSR_INS5_IJNSA_ILi8EEESF_EEENS5_IJSF_SB_EEEEEEEvNS4_8identityESY_S18_vS19_EENS_8epilogue10collective18CollectiveEpilogueINS1B_23Sm100TmaWarpSpecializedILi3ELi2ELi32ELb1ELb0EEEJSG_NS5_IJNSR_ISE_SB_EENSR_INSA_ILi32EEESB_EEEEESH_SI_SH_SI_NS1B_6fusion15FusionCallbacksIS1F_NS1K_17LinearCombinationISH_fSH_fLNS_15FloatRoundStyleE2EEESG_S1J_JEEENS4_5SM1004TMEM4LOAD26SM100_TMEM_LOAD_32dp32b32xESY_NSZ_INS10_ILi2ELi4ELi3EEES13_NSR_INS5_IJS14_S1H_EEENS5_IJS1H_SB_EEEEEEENS4_39AutoVectorizingCopyWithAssumedAlignmentILi128EEENS4_14SM90_TMA_STOREES1Y_S20_S20_EEEvvEEEEvNT_6ParamsE --------------------------
	.section	.nv.constant0._ZN7cutlass13device_kernelINS_4gemm6kernel13GemmUniversalIN4cute5tupleIJiiiiEEENS1_10collective13CollectiveMmaINS1_35MainloopSm100TmaUmmaWarpSpecializedILi8ELi2ELi4ENS5_IJNS4_1CILi1EEESB_SB_EEEEENS5_IJNSA_ILi128EEENSA_ILi64EEESF_EEENS_10bfloat16_tENS5_IJlSB_lEEESH_SI_NS4_8TiledMMAINS4_8MMA_AtomIJNS4_20SM100_MMA_F16BF16_SSISH_SH_fLi128ELi64ELNS4_4UMMA5MajorE0ELSN_0ELNSM_7ScaleInE0ELSO_0EEEEEENS4_6LayoutISC_NS5_IJNSA_ILi0EEESS_SS_EEEEENS5_IJNS4_10UnderscoreESV_SV_EEEEENS4_13SM90_TMA_LOADENS4_14ComposedLayoutINS4_7SwizzleILi3ELi4ELi3EEENS4_18smem_ptr_flag_bitsILi16EEENSR_INS5_IJNSA_ILi8EEESF_EEENS5_IJSF_SB_EEEEEEEvNS4_8identityESY_S18_vS19_EENS_8epilogue10collective18CollectiveEpilogueINS1B_23Sm100TmaWarpSpecializedILi3ELi2ELi32ELb1ELb0EEEJSG_NS5_IJNSR_ISE_SB_EENSR_INSA_ILi32EEESB_EEEEESH_SI_SH_SI_NS1B_6fusion15FusionCallbacksIS1F_NS1K_17LinearCombinationISH_fSH_fLNS_15FloatRoundStyleE2EEESG_S1J_JEEENS4_5SM1004TMEM4LOAD26SM100_TMEM_LOAD_32dp32b32xESY_NSZ_INS10_ILi2ELi4ELi3EEES13_NSR_INS5_IJS14_S1H_EEENS5_IJS1H_SB_EEEEEEENS4_39AutoVectorizingCopyWithAssumedAlignmentILi128EEENS4_14SM90_TMA_STOREES1Y_S20_S20_EEEvvEEEEvNT_6ParamsE,"a",@progbits
	.sectionflags	@""
	.align	4
.nv.constant0._ZN7cutlass13device_kernelINS_4gemm6kernel13GemmUniversalIN4cute5tupleIJiiiiEEENS1_10collective13CollectiveMmaINS1_35MainloopSm100TmaUmmaWarpSpecializedILi8ELi2ELi4ENS5_IJNS4_1CILi1EEESB_SB_EEEEENS5_IJNSA_ILi128EEENSA_ILi64EEESF_EEENS_10bfloat16_tENS5_IJlSB_lEEESH_SI_NS4_8TiledMMAINS4_8MMA_AtomIJNS4_20SM100_MMA_F16BF16_SSISH_SH_fLi128ELi64ELNS4_4UMMA5MajorE0ELSN_0ELNSM_7ScaleInE0ELSO_0EEEEEENS4_6LayoutISC_NS5_IJNSA_ILi0EEESS_SS_EEEEENS5_IJNS4_10UnderscoreESV_SV_EEEEENS4_13SM90_TMA_LOADENS4_14ComposedLayoutINS4_7SwizzleILi3ELi4ELi3EEENS4_18smem_ptr_flag_bitsILi16EEENSR_INS5_IJNSA_ILi8EEESF_EEENS5_IJSF_SB_EEEEEEEvNS4_8identityESY_S18_vS19_EENS_8epilogue10collective18CollectiveEpilogueINS1B_23Sm100TmaWarpSpecializedILi3ELi2ELi32ELb1ELb0EEEJSG_NS5_IJNSR_ISE_SB_EENSR_INSA_ILi32EEESB_EEEEESH_SI_SH_SI_NS1B_6fusion15FusionCallbacksIS1F_NS1K_17LinearCombinationISH_fSH_fLNS_15FloatRoundStyleE2EEESG_S1J_JEEENS4_5SM1004TMEM4LOAD26SM100_TMEM_LOAD_32dp32b32xESY_NSZ_INS10_ILi2ELi4ELi3EEES13_NSR_INS5_IJS14_S1H_EEENS5_IJS1H_SB_EEEEEEENS4_39AutoVectorizingCopyWithAssumedAlignmentILi128EEENS4_14SM90_TMA_STOREES1Y_S20_S20_EEEvvEEEEvNT_6ParamsE:
	.zero		2944


//--------------------- SYMBOLS --------------------------

	.type		.nv.reservedSmem.offset0,@object
	.size		.nv.reservedSmem.offset0,0x4
	.type		.nv.reservedSmem.cap,@object
	.size		.nv.reservedSmem.cap,0x4
	.type		__assertfail,@function
